//
// Generated by NVIDIA NVVM Compiler
//
// Compiler Build ID: CL-36424714
// Cuda compilation tools, release 13.0, V13.0.88
// Based on NVVM 20.0.0
//

.version 9.0
.target sm_100
.address_size 64

	// .globl	_Z21ragged_softmax_kernelPKfPfPKiii
// _ZZ21ragged_softmax_kernelPKfPfPKiiiE8smem_max has been demoted
// _ZZ21ragged_softmax_kernelPKfPfPKiiiE8smem_sum has been demoted
.global .align 1 .b8 _ZN34_INTERNAL_ff66710d_4_k_cu_6f1d142f4cuda3std3__45__cpo5beginE[1];
.global .align 1 .b8 _ZN34_INTERNAL_ff66710d_4_k_cu_6f1d142f4cuda3std3__45__cpo3endE[1];
.global .align 1 .b8 _ZN34_INTERNAL_ff66710d_4_k_cu_6f1d142f4cuda3std3__45__cpo6cbeginE[1];
.global .align 1 .b8 _ZN34_INTERNAL_ff66710d_4_k_cu_6f1d142f4cuda3std3__45__cpo4cendE[1];
.global .align 1 .b8 _ZN34_INTERNAL_ff66710d_4_k_cu_6f1d142f4cuda3std3__45__cpo6rbeginE[1];
.global .align 1 .b8 _ZN34_INTERNAL_ff66710d_4_k_cu_6f1d142f4cuda3std3__45__cpo4rendE[1];
.global .align 1 .b8 _ZN34_INTERNAL_ff66710d_4_k_cu_6f1d142f4cuda3std3__45__cpo7crbeginE[1];
.global .align 1 .b8 _ZN34_INTERNAL_ff66710d_4_k_cu_6f1d142f4cuda3std3__45__cpo5crendE[1];
.global .align 1 .b8 _ZN34_INTERNAL_ff66710d_4_k_cu_6f1d142f4cuda3std3__436_GLOBAL__N__ff66710d_4_k_cu_6f1d142f6ignoreE[1];
.global .align 1 .b8 _ZN34_INTERNAL_ff66710d_4_k_cu_6f1d142f4cuda3std3__419piecewise_constructE[1];
.global .align 1 .b8 _ZN34_INTERNAL_ff66710d_4_k_cu_6f1d142f4cuda3std3__48in_placeE[1];
.global .align 1 .b8 _ZN34_INTERNAL_ff66710d_4_k_cu_6f1d142f4cuda3std3__420unreachable_sentinelE[1];
.global .align 1 .b8 _ZN34_INTERNAL_ff66710d_4_k_cu_6f1d142f4cuda3std3__47nulloptE[1];
.global .align 1 .b8 _ZN34_INTERNAL_ff66710d_4_k_cu_6f1d142f4cuda3std3__48unexpectE[1];
.global .align 1 .b8 _ZN34_INTERNAL_ff66710d_4_k_cu_6f1d142f4cuda3std6ranges3__45__cpo4swapE[1];
.global .align 1 .b8 _ZN34_INTERNAL_ff66710d_4_k_cu_6f1d142f4cuda3std6ranges3__45__cpo9iter_moveE[1];
.global .align 1 .b8 _ZN34_INTERNAL_ff66710d_4_k_cu_6f1d142f4cuda3std6ranges3__45__cpo5beginE[1];
.global .align 1 .b8 _ZN34_INTERNAL_ff66710d_4_k_cu_6f1d142f4cuda3std6ranges3__45__cpo3endE[1];
.global .align 1 .b8 _ZN34_INTERNAL_ff66710d_4_k_cu_6f1d142f4cuda3std6ranges3__45__cpo6cbeginE[1];
.global .align 1 .b8 _ZN34_INTERNAL_ff66710d_4_k_cu_6f1d142f4cuda3std6ranges3__45__cpo4cendE[1];
.global .align 1 .b8 _ZN34_INTERNAL_ff66710d_4_k_cu_6f1d142f4cuda3std6ranges3__45__cpo7advanceE[1];
.global .align 1 .b8 _ZN34_INTERNAL_ff66710d_4_k_cu_6f1d142f4cuda3std6ranges3__45__cpo9iter_swapE[1];
.global .align 1 .b8 _ZN34_INTERNAL_ff66710d_4_k_cu_6f1d142f4cuda3std6ranges3__45__cpo4nextE[1];
.global .align 1 .b8 _ZN34_INTERNAL_ff66710d_4_k_cu_6f1d142f4cuda3std6ranges3__45__cpo4prevE[1];
.global .align 1 .b8 _ZN34_INTERNAL_ff66710d_4_k_cu_6f1d142f4cuda3std6ranges3__45__cpo4dataE[1];
.global .align 1 .b8 _ZN34_INTERNAL_ff66710d_4_k_cu_6f1d142f4cuda3std6ranges3__45__cpo5cdataE[1];
.global .align 1 .b8 _ZN34_INTERNAL_ff66710d_4_k_cu_6f1d142f4cuda3std6ranges3__45__cpo4sizeE[1];
.global .align 1 .b8 _ZN34_INTERNAL_ff66710d_4_k_cu_6f1d142f4cuda3std6ranges3__45__cpo5ssizeE[1];
.global .align 1 .b8 _ZN34_INTERNAL_ff66710d_4_k_cu_6f1d142f4cuda3std6ranges3__45__cpo8distanceE[1];
.global .align 1 .b8 _ZN34_INTERNAL_ff66710d_4_k_cu_6f1d142f6thrust24THRUST_300001_SM_1000_NS6system6detail10sequential3seqE[1];
.global .align 1 .b8 _ZN34_INTERNAL_ff66710d_4_k_cu_6f1d142f6thrust24THRUST_300001_SM_1000_NS12placeholders2_1E[1];
.global .align 1 .b8 _ZN34_INTERNAL_ff66710d_4_k_cu_6f1d142f6thrust24THRUST_300001_SM_1000_NS12placeholders2_2E[1];
.global .align 1 .b8 _ZN34_INTERNAL_ff66710d_4_k_cu_6f1d142f6thrust24THRUST_300001_SM_1000_NS12placeholders2_3E[1];
.global .align 1 .b8 _ZN34_INTERNAL_ff66710d_4_k_cu_6f1d142f6thrust24THRUST_300001_SM_1000_NS12placeholders2_4E[1];
.global .align 1 .b8 _ZN34_INTERNAL_ff66710d_4_k_cu_6f1d142f6thrust24THRUST_300001_SM_1000_NS12placeholders2_5E[1];
.global .align 1 .b8 _ZN34_INTERNAL_ff66710d_4_k_cu_6f1d142f6thrust24THRUST_300001_SM_1000_NS12placeholders2_6E[1];
.global .align 1 .b8 _ZN34_INTERNAL_ff66710d_4_k_cu_6f1d142f6thrust24THRUST_300001_SM_1000_NS12placeholders2_7E[1];
.global .align 1 .b8 _ZN34_INTERNAL_ff66710d_4_k_cu_6f1d142f6thrust24THRUST_300001_SM_1000_NS12placeholders2_8E[1];
.global .align 1 .b8 _ZN34_INTERNAL_ff66710d_4_k_cu_6f1d142f6thrust24THRUST_300001_SM_1000_NS12placeholders2_9E[1];
.global .align 1 .b8 _ZN34_INTERNAL_ff66710d_4_k_cu_6f1d142f6thrust24THRUST_300001_SM_1000_NS12placeholders3_10E[1];

.visible .entry _Z21ragged_softmax_kernelPKfPfPKiii(
	.param .u64 .ptr .align 1 _Z21ragged_softmax_kernelPKfPfPKiii_param_0,
	.param .u64 .ptr .align 1 _Z21ragged_softmax_kernelPKfPfPKiii_param_1,
	.param .u64 .ptr .align 1 _Z21ragged_softmax_kernelPKfPfPKiii_param_2,
	.param .u32 _Z21ragged_softmax_kernelPKfPfPKiii_param_3,
	.param .u32 _Z21ragged_softmax_kernelPKfPfPKiii_param_4
)
{
	.reg .pred 	%p<45>;
	.reg .b32 	%r<107>;
	.reg .b32 	%f<139>;
	.reg .b64 	%rd<45>;
	// demoted variable
	.shared .align 4 .b8 _ZZ21ragged_softmax_kernelPKfPfPKiiiE8smem_max[128];
	// demoted variable
	.shared .align 4 .b8 _ZZ21ragged_softmax_kernelPKfPfPKiiiE8smem_sum[128];
	ld.param.u64 	%rd12, [_Z21ragged_softmax_kernelPKfPfPKiii_param_0];
	ld.param.u64 	%rd13, [_Z21ragged_softmax_kernelPKfPfPKiii_param_1];
	ld.param.u64 	%rd14, [_Z21ragged_softmax_kernelPKfPfPKiii_param_2];
	ld.param.u32 	%r29, [_Z21ragged_softmax_kernelPKfPfPKiii_param_4];
	cvta.to.global.u64 	%rd1, %rd12;
	cvta.to.global.u64 	%rd2, %rd13;
	cvta.to.global.u64 	%rd15, %rd14;
	mov.u32 	%r1, %ctaid.x;
	mov.u32 	%r106, %tid.x;
	shr.u32 	%r3, %r106, 5;
	and.b32  	%r4, %r106, 31;
	mul.wide.u32 	%rd16, %r1, 4;
	add.s64 	%rd17, %rd15, %rd16;
	ld.global.nc.u32 	%r5, [%rd17];
	setp.ge.s32 	%p1, %r106, %r5;
	mov.f32 	%f134, 0fFF800000;
	@%p1 bra 	$L__BB0_6;
	mul.lo.s32 	%r6, %r29, %r1;
	mov.u32 	%r7, %ntid.x;
	shl.b32 	%r8, %r7, 2;
	mov.f32 	%f134, 0fFF800000;
	cvt.u64.u32 	%rd19, %r8;
	mov.u32 	%r104, %r106;
$L__BB0_2:
	.pragma "nounroll";
	add.s32 	%r30, %r104, %r6;
	mul.wide.s32 	%rd18, %r30, 4;
	add.s64 	%rd3, %rd1, %rd18;
	ld.global.nc.f32 	%f23, [%rd3];
	max.f32 	%f134, %f134, %f23;
	add.s32 	%r10, %r104, %r7;
	setp.ge.s32 	%p2, %r10, %r5;
	@%p2 bra 	$L__BB0_6;
	add.s64 	%rd4, %rd3, %rd19;
	ld.global.nc.f32 	%f24, [%rd4];
	max.f32 	%f134, %f134, %f24;
	add.s32 	%r11, %r10, %r7;
	setp.ge.s32 	%p3, %r11, %r5;
	@%p3 bra 	$L__BB0_6;
	add.s64 	%rd5, %rd4, %rd19;
	ld.global.nc.f32 	%f25, [%rd5];
	max.f32 	%f134, %f134, %f25;
	add.s32 	%r12, %r11, %r7;
	setp.ge.s32 	%p4, %r12, %r5;
	@%p4 bra 	$L__BB0_6;
	add.s64 	%rd22, %rd5, %rd19;
	ld.global.nc.f32 	%f26, [%rd22];
	max.f32 	%f134, %f134, %f26;
	add.s32 	%r104, %r12, %r7;
	setp.lt.s32 	%p5, %r104, %r5;
	@%p5 bra 	$L__BB0_2;
$L__BB0_6:
	mov.b32 	%r31, %f134;
	shfl.sync.bfly.b32	%r32|%p6, %r31, 16, 31, -1;
	mov.b32 	%f27, %r32;
	max.f32 	%f28, %f134, %f27;
	mov.b32 	%r33, %f28;
	shfl.sync.bfly.b32	%r34|%p7, %r33, 8, 31, -1;
	mov.b32 	%f29, %r34;
	max.f32 	%f30, %f28, %f29;
	mov.b32 	%r35, %f30;
	shfl.sync.bfly.b32	%r36|%p8, %r35, 4, 31, -1;
	mov.b32 	%f31, %r36;
	max.f32 	%f32, %f30, %f31;
	mov.b32 	%r37, %f32;
	shfl.sync.bfly.b32	%r38|%p9, %r37, 2, 31, -1;
	mov.b32 	%f33, %r38;
	max.f32 	%f34, %f32, %f33;
	mov.b32 	%r39, %f34;
	shfl.sync.bfly.b32	%r40|%p10, %r39, 1, 31, -1;
	mov.b32 	%f35, %r40;
	max.f32 	%f7, %f34, %f35;
	setp.ne.s32 	%p11, %r4, 0;
	@%p11 bra 	$L__BB0_8;
	shl.b32 	%r41, %r3, 2;
	mov.u32 	%r42, _ZZ21ragged_softmax_kernelPKfPfPKiiiE8smem_max;
	add.s32 	%r43, %r42, %r41;
	st.shared.f32 	[%r43], %f7;
$L__BB0_8:
	bar.sync 	0;
	mov.u32 	%r14, %ntid.x;
	shr.u32 	%r15, %r14, 5;
	setp.ge.u32 	%p12, %r4, %r15;
	mov.f32 	%f135, 0fFF800000;
	@%p12 bra 	$L__BB0_10;
	shl.b32 	%r44, %r4, 2;
	mov.u32 	%r45, _ZZ21ragged_softmax_kernelPKfPfPKiiiE8smem_max;
	add.s32 	%r46, %r45, %r44;
	ld.shared.f32 	%f135, [%r46];
$L__BB0_10:
	setp.ge.s32 	%p13, %r106, %r5;
	mov.b32 	%r47, %f135;
	shfl.sync.bfly.b32	%r48|%p14, %r47, 16, 31, -1;
	mov.b32 	%f38, %r48;
	max.f32 	%f39, %f135, %f38;
	mov.b32 	%r49, %f39;
	shfl.sync.bfly.b32	%r50|%p15, %r49, 8, 31, -1;
	mov.b32 	%f40, %r50;
	max.f32 	%f41, %f39, %f40;
	mov.b32 	%r51, %f41;
	shfl.sync.bfly.b32	%r52|%p16, %r51, 4, 31, -1;
	mov.b32 	%f42, %r52;
	max.f32 	%f43, %f41, %f42;
	mov.b32 	%r53, %f43;
	shfl.sync.bfly.b32	%r54|%p17, %r53, 2, 31, -1;
	mov.b32 	%f44, %r54;
	max.f32 	%f45, %f43, %f44;
	mov.b32 	%r55, %f45;
	shfl.sync.bfly.b32	%r56|%p18, %r55, 1, 31, -1;
	mov.b32 	%f46, %r56;
	max.f32 	%f10, %f45, %f46;
	mov.f32 	%f137, 0f00000000;
	@%p13 bra 	$L__BB0_16;
	mul.lo.s32 	%r16, %r29, %r1;
	shl.b32 	%r17, %r14, 2;
	mov.f32 	%f137, 0f00000000;
	cvt.u64.u32 	%rd24, %r17;
	mov.u32 	%r105, %r106;
$L__BB0_12:
	.pragma "nounroll";
	add.s32 	%r57, %r105, %r16;
	mul.wide.s32 	%rd23, %r57, 4;
	add.s64 	%rd6, %rd1, %rd23;
	ld.global.nc.f32 	%f48, [%rd6];
	sub.f32 	%f49, %f48, %f10;
	fma.rn.f32 	%f50, %f49, 0f3BBB989D, 0f3F000000;
	cvt.sat.f32.f32 	%f51, %f50;
	mov.f32 	%f52, 0f4B400001;
	mov.f32 	%f53, 0f437C0000;
	fma.rm.f32 	%f54, %f51, %f53, %f52;
	add.f32 	%f55, %f54, 0fCB40007F;
	neg.f32 	%f56, %f55;
	fma.rn.f32 	%f57, %f49, 0f3FB8AA3B, %f56;
	fma.rn.f32 	%f58, %f49, 0f32A57060, %f57;
	mov.b32 	%r58, %f54;
	shl.b32 	%r59, %r58, 23;
	mov.b32 	%f59, %r59;
	ex2.approx.ftz.f32 	%f60, %f58;
	mul.f32 	%f61, %f60, %f59;
	add.s64 	%rd7, %rd2, %rd23;
	st.global.f32 	[%rd7], %f61;
	add.f32 	%f137, %f137, %f61;
	add.s32 	%r19, %r105, %r14;
	setp.ge.s32 	%p19, %r19, %r5;
	@%p19 bra 	$L__BB0_16;
	add.s64 	%rd8, %rd6, %rd24;
	ld.global.nc.f32 	%f62, [%rd8];
	sub.f32 	%f63, %f62, %f10;
	fma.rn.f32 	%f64, %f63, 0f3BBB989D, 0f3F000000;
	cvt.sat.f32.f32 	%f65, %f64;
	mov.f32 	%f66, 0f4B400001;
	mov.f32 	%f67, 0f437C0000;
	fma.rm.f32 	%f68, %f65, %f67, %f66;
	add.f32 	%f69, %f68, 0fCB40007F;
	neg.f32 	%f70, %f69;
	fma.rn.f32 	%f71, %f63, 0f3FB8AA3B, %f70;
	fma.rn.f32 	%f72, %f63, 0f32A57060, %f71;
	mov.b32 	%r60, %f68;
	shl.b32 	%r61, %r60, 23;
	mov.b32 	%f73, %r61;
	ex2.approx.ftz.f32 	%f74, %f72;
	mul.f32 	%f75, %f74, %f73;
	add.s64 	%rd9, %rd7, %rd24;
	st.global.f32 	[%rd9], %f75;
	add.f32 	%f137, %f137, %f75;
	add.s32 	%r20, %r19, %r14;
	setp.ge.s32 	%p20, %r20, %r5;
	@%p20 bra 	$L__BB0_16;
	add.s64 	%rd10, %rd8, %rd24;
	ld.global.nc.f32 	%f76, [%rd10];
	sub.f32 	%f77, %f76, %f10;
	fma.rn.f32 	%f78, %f77, 0f3BBB989D, 0f3F000000;
	cvt.sat.f32.f32 	%f79, %f78;
	mov.f32 	%f80, 0f4B400001;
	mov.f32 	%f81, 0f437C0000;
	fma.rm.f32 	%f82, %f79, %f81, %f80;
	add.f32 	%f83, %f82, 0fCB40007F;
	neg.f32 	%f84, %f83;
	fma.rn.f32 	%f85, %f77, 0f3FB8AA3B, %f84;
	fma.rn.f32 	%f86, %f77, 0f32A57060, %f85;
	mov.b32 	%r62, %f82;
	shl.b32 	%r63, %r62, 23;
	mov.b32 	%f87, %r63;
	ex2.approx.ftz.f32 	%f88, %f86;
	mul.f32 	%f89, %f88, %f87;
	add.s64 	%rd11, %rd9, %rd24;
	st.global.f32 	[%rd11], %f89;
	add.f32 	%f137, %f137, %f89;
	add.s32 	%r21, %r20, %r14;
	setp.ge.s32 	%p21, %r21, %r5;
	@%p21 bra 	$L__BB0_16;
	add.s64 	%rd27, %rd10, %rd24;
	ld.global.nc.f32 	%f90, [%rd27];
	sub.f32 	%f91, %f90, %f10;
	fma.rn.f32 	%f92, %f91, 0f3BBB989D, 0f3F000000;
	cvt.sat.f32.f32 	%f93, %f92;
	mov.f32 	%f94, 0f4B400001;
	mov.f32 	%f95, 0f437C0000;
	fma.rm.f32 	%f96, %f93, %f95, %f94;
	add.f32 	%f97, %f96, 0fCB40007F;
	neg.f32 	%f98, %f97;
	fma.rn.f32 	%f99, %f91, 0f3FB8AA3B, %f98;
	fma.rn.f32 	%f100, %f91, 0f32A57060, %f99;
	mov.b32 	%r64, %f96;
	shl.b32 	%r65, %r64, 23;
	mov.b32 	%f101, %r65;
	ex2.approx.ftz.f32 	%f102, %f100;
	mul.f32 	%f103, %f102, %f101;
	add.s64 	%rd28, %rd11, %rd24;
	st.global.f32 	[%rd28], %f103;
	add.f32 	%f137, %f137, %f103;
	add.s32 	%r105, %r21, %r14;
	setp.lt.s32 	%p22, %r105, %r5;
	@%p22 bra 	$L__BB0_12;
$L__BB0_16:
	setp.ne.s32 	%p23, %r4, 0;
	mov.b32 	%r66, %f137;
	shfl.sync.bfly.b32	%r67|%p24, %r66, 16, 31, -1;
	mov.b32 	%f104, %r67;
	add.f32 	%f105, %f137, %f104;
	mov.b32 	%r68, %f105;
	shfl.sync.bfly.b32	%r69|%p25, %r68, 8, 31, -1;
	mov.b32 	%f106, %r69;
	add.f32 	%f107, %f105, %f106;
	mov.b32 	%r70, %f107;
	shfl.sync.bfly.b32	%r71|%p26, %r70, 4, 31, -1;
	mov.b32 	%f108, %r71;
	add.f32 	%f109, %f107, %f108;
	mov.b32 	%r72, %f109;
	shfl.sync.bfly.b32	%r73|%p27, %r72, 2, 31, -1;
	mov.b32 	%f110, %r73;
	add.f32 	%f111, %f109, %f110;
	mov.b32 	%r74, %f111;
	shfl.sync.bfly.b32	%r75|%p28, %r74, 1, 31, -1;
	mov.b32 	%f112, %r75;
	add.f32 	%f17, %f111, %f112;
	@%p23 bra 	$L__BB0_18;
	shl.b32 	%r76, %r3, 2;
	mov.u32 	%r77, _ZZ21ragged_softmax_kernelPKfPfPKiiiE8smem_sum;
	add.s32 	%r78, %r77, %r76;
	st.shared.f32 	[%r78], %f17;
$L__BB0_18:
	setp.ge.u32 	%p29, %r4, %r15;
	bar.sync 	0;
	mov.f32 	%f138, 0f00000000;
	@%p29 bra 	$L__BB0_20;
	shl.b32 	%r79, %r4, 2;
	mov.u32 	%r80, _ZZ21ragged_softmax_kernelPKfPfPKiiiE8smem_sum;
	add.s32 	%r81, %r80, %r79;
	ld.shared.f32 	%f138, [%r81];
$L__BB0_20:
	mov.b32 	%r82, %f138;
	shfl.sync.bfly.b32	%r83|%p30, %r82, 16, 31, -1;
	mov.b32 	%f114, %r83;
	add.f32 	%f115, %f138, %f114;
	mov.b32 	%r84, %f115;
	shfl.sync.bfly.b32	%r85|%p31, %r84, 8, 31, -1;
	mov.b32 	%f116, %r85;
	add.f32 	%f117, %f115, %f116;
	mov.b32 	%r86, %f117;
	shfl.sync.bfly.b32	%r87|%p32, %r86, 4, 31, -1;
	mov.b32 	%f118, %r87;
	add.f32 	%f119, %f117, %f118;
	mov.b32 	%r88, %f119;
	shfl.sync.bfly.b32	%r89|%p33, %r88, 2, 31, -1;
	mov.b32 	%f120, %r89;
	add.f32 	%f121, %f119, %f120;
	mov.b32 	%r90, %f121;
	shfl.sync.bfly.b32	%r91|%p34, %r90, 1, 31, -1;
	mov.b32 	%f122, %r91;
	add.f32 	%f123, %f121, %f122;
	setp.neu.f32 	%p35, %f123, 0f00000000;
	rcp.rn.f32 	%f124, %f123;
	selp.f32 	%f20, %f124, 0f00000000, %p35;
	setp.ge.s32 	%p36, %r106, %r29;
	@%p36 bra 	$L__BB0_38;
	mul.lo.s32 	%r23, %r29, %r1;
$L__BB0_22:
	.pragma "nounroll";
	setp.ge.s32 	%p37, %r106, %r5;
	@%p37 bra 	$L__BB0_24;
	add.s32 	%r94, %r106, %r23;
	mul.wide.s32 	%rd31, %r94, 4;
	add.s64 	%rd32, %rd2, %rd31;
	ld.global.f32 	%f125, [%rd32];
	mul.f32 	%f126, %f20, %f125;
	st.global.f32 	[%rd32], %f126;
	bra.uni 	$L__BB0_25;
$L__BB0_24:
	add.s32 	%r92, %r106, %r23;
	mul.wide.s32 	%rd29, %r92, 4;
	add.s64 	%rd30, %rd2, %rd29;
	mov.b32 	%r93, 0;
	st.global.u32 	[%rd30], %r93;
$L__BB0_25:
	add.s32 	%r25, %r106, %r14;
	setp.ge.s32 	%p38, %r25, %r29;
	@%p38 bra 	$L__BB0_38;
	setp.lt.s32 	%p39, %r25, %r5;
	@%p39 bra 	$L__BB0_28;
	add.s32 	%r95, %r25, %r23;
	mul.wide.s32 	%rd33, %r95, 4;
	add.s64 	%rd34, %rd2, %rd33;
	mov.b32 	%r96, 0;
	st.global.u32 	[%rd34], %r96;
	bra.uni 	$L__BB0_29;
$L__BB0_28:
	add.s32 	%r97, %r25, %r23;
	mul.wide.s32 	%rd35, %r97, 4;
	add.s64 	%rd36, %rd2, %rd35;
	ld.global.f32 	%f127, [%rd36];
	mul.f32 	%f128, %f20, %f127;
	st.global.f32 	[%rd36], %f128;
$L__BB0_29:
	add.s32 	%r26, %r25, %r14;
	setp.ge.s32 	%p40, %r26, %r29;
	@%p40 bra 	$L__BB0_38;
	setp.lt.s32 	%p41, %r26, %r5;
	@%p41 bra 	$L__BB0_32;
	add.s32 	%r98, %r26, %r23;
	mul.wide.s32 	%rd37, %r98, 4;
	add.s64 	%rd38, %rd2, %rd37;
	mov.b32 	%r99, 0;
	st.global.u32 	[%rd38], %r99;
	bra.uni 	$L__BB0_33;
$L__BB0_32:
	add.s32 	%r100, %r26, %r23;
	mul.wide.s32 	%rd39, %r100, 4;
	add.s64 	%rd40, %rd2, %rd39;
	ld.global.f32 	%f129, [%rd40];
	mul.f32 	%f130, %f20, %f129;
	st.global.f32 	[%rd40], %f130;
$L__BB0_33:
	add.s32 	%r27, %r26, %r14;
	setp.ge.s32 	%p42, %r27, %r29;
	@%p42 bra 	$L__BB0_38;
	setp.lt.s32 	%p43, %r27, %r5;
	@%p43 bra 	$L__BB0_36;
	add.s32 	%r101, %r27, %r23;
	mul.wide.s32 	%rd41, %r101, 4;
	add.s64 	%rd42, %rd2, %rd41;
	mov.b32 	%r102, 0;
	st.global.u32 	[%rd42], %r102;
	bra.uni 	$L__BB0_37;
$L__BB0_36:
	add.s32 	%r103, %r27, %r23;
	mul.wide.s32 	%rd43, %r103, 4;
	add.s64 	%rd44, %rd2, %rd43;
	ld.global.f32 	%f131, [%rd44];
	mul.f32 	%f132, %f20, %f131;
	st.global.f32 	[%rd44], %f132;
$L__BB0_37:
	add.s32 	%r106, %r27, %r14;
	setp.lt.s32 	%p44, %r106, %r29;
	@%p44 bra 	$L__BB0_22;
$L__BB0_38:
	ret;

}
	// .globl	_ZN3cub18CUB_300001_SM_10006detail11EmptyKernelIvEEvv
.visible .entry _ZN3cub18CUB_300001_SM_10006detail11EmptyKernelIvEEvv()
{


	ret;

}


// ===== COMPILED SASS (sm_100) =====

	.target	sm_100

	.elftype	@"ET_EXEC"


//--------------------- .note.nv.tkinfo           --------------------------
	.section	.note.nv.tkinfo,"",@"SHT_NOTE"
	.sectionflags	@"SHF_NOTE_NV_TKINFO"
	.tkinfo
        /*0018*/ 	.word	0x00000002
        /*0030*/ 	.string	""
        /*0030*/ 	.string	"ptxas"
        /*0030*/ 	.string	"Cuda compilation tools, release 13.0, V13.0.88"
        /*0030*/ 	.string	"Build cuda_13.0.r13.0/compiler.36424714_0"
        /*0030*/ 	.string	"-arch sm_100 -m 64 "



//--------------------- .note.nv.cuinfo           --------------------------
	.section	.note.nv.cuinfo,"",@"SHT_NOTE"
	.sectionflags	@"SHF_NOTE_NV_CUINFO"
        /*0018*/ 	.short	0x0002
        /*001a*/ 	.short	0x0064
        /*001c*/ 	.short	0x0082
	.zero		2


//--------------------- .nv.info                  --------------------------
	.section	.nv.info,"",@"SHT_CUDA_INFO"
	.align	4


	//----- nvinfo : EIATTR_REGCOUNT
	.align		4
        /*0000*/ 	.byte	0x04, 0x2f
        /*0002*/ 	.short	(.L_41 - .L_40)
	.align		4
.L_40:
        /*0004*/ 	.word	index@(_Z21ragged_softmax_kernelPKfPfPKiii)
        /*0008*/ 	.word	0x0000001c


	//----- nvinfo : EIATTR_FRAME_SIZE
	.align		4
.L_41:
        /*000c*/ 	.byte	0x04, 0x11
        /*000e*/ 	.short	(.L_43 - .L_42)
	.align		4
.L_42:
        /*0010*/ 	.word	index@($__internal_0_$__cuda_sm20_rcp_rn_f32_slowpath)
        /*0014*/ 	.word	0x00000000


	//----- nvinfo : EIATTR_FRAME_SIZE
	.align		4
.L_43:
        /*0018*/ 	.byte	0x04, 0x11
        /*001a*/ 	.short	(.L_45 - .L_44)
	.align		4
.L_44:
        /*001c*/ 	.word	index@(_Z21ragged_softmax_kernelPKfPfPKiii)
        /*0020*/ 	.word	0x00000000


	//----- nvinfo : EIATTR_REGCOUNT
	.align		4
.L_45:
        /*0024*/ 	.byte	0x04, 0x2f
        /*0026*/ 	.short	(.L_47 - .L_46)
	.align		4
.L_46:
        /*0028*/ 	.word	index@(_ZN3cub18CUB_300001_SM_10006detail11EmptyKernelIvEEvv)
        /*002c*/ 	.word	0x00000004


	//----- nvinfo : EIATTR_FRAME_SIZE
	.align		4
.L_47:
        /*0030*/ 	.byte	0x04, 0x11
        /*0032*/ 	.short	(.L_49 - .L_48)
	.align		4
.L_48:
        /*0034*/ 	.word	index@(_ZN3cub18CUB_300001_SM_10006detail11EmptyKernelIvEEvv)
        /*0038*/ 	.word	0x00000000


	//----- nvinfo : EIATTR_MIN_STACK_SIZE
	.align		4
.L_49:
        /*003c*/ 	.byte	0x04, 0x12
        /*003e*/ 	.short	(.L_51 - .L_50)
	.align		4
.L_50:
        /*0040*/ 	.word	index@(_ZN3cub18CUB_300001_SM_10006detail11EmptyKernelIvEEvv)
        /*0044*/ 	.word	0x00000000


	//----- nvinfo : EIATTR_MIN_STACK_SIZE
	.align		4
.L_51:
        /*0048*/ 	.byte	0x04, 0x12
        /*004a*/ 	.short	(.L_53 - .L_52)
	.align		4
.L_52:
        /*004c*/ 	.word	index@(_Z21ragged_softmax_kernelPKfPfPKiii)
        /*0050*/ 	.word	0x00000000
.L_53:


//--------------------- .nv.compat                --------------------------
	.section	.nv.compat,"",@"SHT_CUDA_COMPAT_INFO"
	.align	4
        /*0000*/ 	.byte	0x02, 0x09, 0x00, 0x00, 0x02, 0x02, 0x01, 0x00, 0x02, 0x05, 0x05, 0x00, 0x03, 0x07, 0x01, 0x01
        /*0010*/ 	.byte	0x02, 0x03, 0x00, 0x00, 0x02, 0x06, 0x01, 0x00, 0x04, 0x0b, 0x08, 0x00, 0x09, 0x00, 0x00, 0x00
        /*0020*/ 	.byte	0x00, 0x00, 0x00, 0x00


//--------------------- .nv.info._ZN3cub18CUB_300001_SM_10006detail11EmptyKernelIvEEvv --------------------------
	.section	.nv.info._ZN3cub18CUB_300001_SM_10006detail11EmptyKernelIvEEvv,"",@"SHT_CUDA_INFO"
	.sectionflags	@""
	.align	4


	//----- nvinfo : EIATTR_CUDA_API_VERSION
	.align		4
        /*0000*/ 	.byte	0x04, 0x37
        /*0002*/ 	.short	(.L_55 - .L_54)
.L_54:
        /*0004*/ 	.word	0x00000082


	//----- nvinfo : EIATTR_SPARSE_MMA_MASK
	.align		4
.L_55:
        /*0008*/ 	.byte	0x03, 0x50
        /*000a*/ 	.short	0x0000


	//----- nvinfo : EIATTR_MAXREG_COUNT
	.align		4
        /*000c*/ 	.byte	0x03, 0x1b
        /*000e*/ 	.short	0x00ff


	//----- nvinfo : EIATTR_MERCURY_ISA_VERSION
	.align		4
        /*0010*/ 	.byte	0x03, 0x5f
        /*0012*/ 	.short	0x0101


	//----- nvinfo : EIATTR_VRC_CTA_INIT_COUNT
	.align		4
        /*0014*/ 	.byte	0x02, 0x4a
	.zero		1
	.zero		1


	//----- nvinfo : EIATTR_EXIT_INSTR_OFFSETS
	.align		4
        /*0018*/ 	.byte	0x04, 0x1c
        /*001a*/ 	.short	(.L_57 - .L_56)


	//   ....[0]....
.L_56:
        /*001c*/ 	.word	0x00000010


	//----- nvinfo : EIATTR_SW_WAR
	.align		4
.L_57:
        /*0020*/ 	.byte	0x04, 0x36
        /*0022*/ 	.short	(.L_59 - .L_58)
.L_58:
        /*0024*/ 	.word	0x00000008
.L_59:


//--------------------- .nv.info._Z21ragged_softmax_kernelPKfPfPKiii --------------------------
	.section	.nv.info._Z21ragged_softmax_kernelPKfPfPKiii,"",@"SHT_CUDA_INFO"
	.sectionflags	@""
	.align	4


	//----- nvinfo : EIATTR_CUDA_API_VERSION
	.align		4
        /*0000*/ 	.byte	0x04, 0x37
        /*0002*/ 	.short	(.L_61 - .L_60)
.L_60:
        /*0004*/ 	.word	0x00000082


	//----- nvinfo : EIATTR_KPARAM_INFO
	.align		4
.L_61:
        /*0008*/ 	.byte	0x04, 0x17
        /*000a*/ 	.short	(.L_63 - .L_62)
.L_62:
        /*000c*/ 	.word	0x00000000
        /*0010*/ 	.short	0x0004
        /*0012*/ 	.short	0x001c
        /*0014*/ 	.byte	0x00, 0xf0, 0x11, 0x00


	//----- nvinfo : EIATTR_KPARAM_INFO
	.align		4
.L_63:
        /*0018*/ 	.byte	0x04, 0x17
        /*001a*/ 	.short	(.L_65 - .L_64)
.L_64:
        /*001c*/ 	.word	0x00000000
        /*0020*/ 	.short	0x0003
        /*0022*/ 	.short	0x0018
        /*0024*/ 	.byte	0x00, 0xf0, 0x11, 0x00


	//----- nvinfo : EIATTR_KPARAM_INFO
	.align		4
.L_65:
        /*0028*/ 	.byte	0x04, 0x17
        /*002a*/ 	.short	(.L_67 - .L_66)
.L_66:
        /*002c*/ 	.word	0x00000000
        /*0030*/ 	.short	0x0002
        /*0032*/ 	.short	0x0010
        /*0034*/ 	.byte	0x00, 0xf5, 0x21, 0x00


	//----- nvinfo : EIATTR_KPARAM_INFO
	.align		4
.L_67:
        /*0038*/ 	.byte	0x04, 0x17
        /*003a*/ 	.short	(.L_69 - .L_68)
.L_68:
        /*003c*/ 	.word	0x00000000
        /*0040*/ 	.short	0x0001
        /*0042*/ 	.short	0x0008
        /*0044*/ 	.byte	0x00, 0xf5, 0x21, 0x00


	//----- nvinfo : EIATTR_KPARAM_INFO
	.align		4
.L_69:
        /*0048*/ 	.byte	0x04, 0x17
        /*004a*/ 	.short	(.L_71 - .L_70)
.L_70:
        /*004c*/ 	.word	0x00000000
        /*0050*/ 	.short	0x0000
        /*0052*/ 	.short	0x0000
        /*0054*/ 	.byte	0x00, 0xf5, 0x21, 0x00


	//----- nvinfo : EIATTR_SPARSE_MMA_MASK
	.align		4
.L_71:
        /*0058*/ 	.byte	0x03, 0x50
        /*005a*/ 	.short	0x0000


	//----- nvinfo : EIATTR_MAXREG_COUNT
	.align		4
        /*005c*/ 	.byte	0x03, 0x1b
        /*005e*/ 	.short	0x00ff


	//----- nvinfo : EIATTR_NUM_BARRIERS
	.align		4
        /*0060*/ 	.byte	0x02, 0x4c
        /*0062*/ 	.byte	0x01
	.zero		1


	//----- nvinfo : EIATTR_MERCURY_ISA_VERSION
	.align		4
        /*0064*/ 	.byte	0x03, 0x5f
        /*0066*/ 	.short	0x0101


	//----- nvinfo : EIATTR_COOP_GROUP_MASK_REGIDS
	.align		4
        /*0068*/ 	.byte	0x04, 0x29
        /*006a*/ 	.short	(.L_73 - .L_72)


	//   ....[0]....
.L_72:
        /*006c*/ 	.word	0xffffffff


	//   ....[1]....
        /*0070*/ 	.word	0xffffffff


	//   ....[2]....
        /*0074*/ 	.word	0xffffffff


	//   ....[3]....
        /*0078*/ 	.word	0xffffffff


	//   ....[4]....
        /*007c*/ 	.word	0xffffffff


	//   ....[5]....
        /*0080*/ 	.word	0xffffffff


	//   ....[6]....
        /*0084*/ 	.word	0xffffffff


	//   ....[7]....
        /*0088*/ 	.word	0xffffffff


	//   ....[8]....
        /*008c*/ 	.word	0xffffffff


	//   ....[9]....
        /*0090*/ 	.word	0xffffffff


	//   ....[10]....
        /*0094*/ 	.word	0xffffffff


	//   ....[11]....
        /*0098*/ 	.word	0xffffffff


	//   ....[12]....
        /*009c*/ 	.word	0xffffffff


	//   ....[13]....
        /*00a0*/ 	.word	0xffffffff


	//   ....[14]....
        /*00a4*/ 	.word	0xffffffff


	//   ....[15]....
        /*00a8*/ 	.word	0xffffffff


	//   ....[16]....
        /*00ac*/ 	.word	0xffffffff


	//   ....[17]....
        /*00b0*/ 	.word	0xffffffff


	//   ....[18]....
        /*00b4*/ 	.word	0xffffffff


	//   ....[19]....
        /*00b8*/ 	.word	0xffffffff


	//----- nvinfo : EIATTR_COOP_GROUP_INSTR_OFFSETS
	.align		4
.L_73:
        /*00bc*/ 	.byte	0x04, 0x28
        /*00be*/ 	.short	(.L_75 - .L_74)


	//   ....[0]....
.L_74:
        /*00c0*/ 	.word	0x00000300


	//   ....[1]....
        /*00c4*/ 	.word	0x00000360


	//   ....[2]....
        /*00c8*/ 	.word	0x00000390


	//   ....[3]....
        /*00cc*/ 	.word	0x000003d0


	//   ....[4]....
        /*00d0*/ 	.word	0x00000440


	//   ....[5]....
        /*00d4*/ 	.word	0x000004d0


	//   ....[6]....
        /*00d8*/ 	.word	0x000004f0


	//   ....[7]....
        /*00dc*/ 	.word	0x00000510


	//   ....[8]....
        /*00e0*/ 	.word	0x00000530


	//   ....[9]....
        /*00e4*/ 	.word	0x00000560


	//   ....[10]....
        /*00e8*/ 	.word	0x00000ac0


	//   ....[11]....
        /*00ec*/ 	.word	0x00000b40


	//   ....[12]....
        /*00f0*/ 	.word	0x00000ba0


	//   ....[13]....
        /*00f4*/ 	.word	0x00000bd0


	//   ....[14]....
        /*00f8*/ 	.word	0x00000c20


	//   ....[15]....
        /*00fc*/ 	.word	0x00000c70


	//   ....[16]....
        /*0100*/ 	.word	0x00000c90


	//   ....[17]....
        /*0104*/ 	.word	0x00000cb0


	//   ....[18]....
        /*0108*/ 	.word	0x00000cd0


	//   ....[19]....
        /*010c*/ 	.word	0x00000cf0


	//----- nvinfo : EIATTR_VRC_CTA_INIT_COUNT
	.align		4
.L_75:
        /*0110*/ 	.byte	0x02, 0x4a
	.zero		1
	.zero		1


	//----- nvinfo : EIATTR_EXIT_INSTR_OFFSETS
	.align		4
        /*0114*/ 	.byte	0x04, 0x1c
        /*0116*/ 	.short	(.L_77 - .L_76)


	//   ....[0]....
.L_76:
        /*0118*/ 	.word	0x00000e40


	//   ....[1]....
        /*011c*/ 	.word	0x00000f60


	//   ....[2]....
        /*0120*/ 	.word	0x00001000


	//   ....[3]....
        /*0124*/ 	.word	0x000010a0


	//   ....[4]....
        /*0128*/ 	.word	0x00001150


	//----- nvinfo : EIATTR_CRS_STACK_SIZE
	.align		4
.L_77:
        /*012c*/ 	.byte	0x04, 0x1e
        /*012e*/ 	.short	(.L_79 - .L_78)
.L_78:
        /*0130*/ 	.word	0x00000000


	//----- nvinfo : EIATTR_CBANK_PARAM_SIZE
	.align		4
.L_79:
        /*0134*/ 	.byte	0x03, 0x19
        /*0136*/ 	.short	0x0020


	//----- nvinfo : EIATTR_PARAM_CBANK
	.align		4
        /*0138*/ 	.byte	0x04, 0x0a
        /*013a*/ 	.short	(.L_81 - .L_80)
	.align		4
.L_80:
        /*013c*/ 	.word	index@(.nv.constant0._Z21ragged_softmax_kernelPKfPfPKiii)
        /*0140*/ 	.short	0x0380
        /*0142*/ 	.short	0x0020


	//----- nvinfo : EIATTR_SW_WAR
	.align		4
.L_81:
        /*0144*/ 	.byte	0x04, 0x36
        /*0146*/ 	.short	(.L_83 - .L_82)
.L_82:
        /*0148*/ 	.word	0x00000008
.L_83:


//--------------------- .nv.callgraph             --------------------------
	.section	.nv.callgraph,"",@"SHT_CUDA_CALLGRAPH"
	.align	4
	.sectionentsize	8
	.align		4
        /*0000*/ 	.word	0x00000000
	.align		4
        /*0004*/ 	.word	0xffffffff
	.align		4
        /*0008*/ 	.word	0x00000000
	.align		4
        /*000c*/ 	.word	0xfffffffe
	.align		4
        /*0010*/ 	.word	0x00000000
	.align		4
        /*0014*/ 	.word	0xfffffffd
	.align		4
        /*0018*/ 	.word	0x00000000
	.align		4
        /*001c*/ 	.word	0xfffffffc


//--------------------- .nv.constant4             --------------------------
	.section	.nv.constant4,"a",@progbits
	.align	8
	.align		8
.nv.constant4:
        /*0000*/ 	.dword	_ZN34_INTERNAL_ff66710d_4_k_cu_6f1d142f4cuda3std3__45__cpo5beginE
	.align		8
        /*0008*/ 	.dword	_ZN34_INTERNAL_ff66710d_4_k_cu_6f1d142f4cuda3std3__45__cpo3endE
	.align		8
        /*0010*/ 	.dword	_ZN34_INTERNAL_ff66710d_4_k_cu_6f1d142f4cuda3std3__45__cpo6cbeginE
	.align		8
        /*0018*/ 	.dword	_ZN34_INTERNAL_ff66710d_4_k_cu_6f1d142f4cuda3std3__45__cpo4cendE
	.align		8
        /*0020*/ 	.dword	_ZN34_INTERNAL_ff66710d_4_k_cu_6f1d142f4cuda3std3__45__cpo6rbeginE
	.align		8
        /*0028*/ 	.dword	_ZN34_INTERNAL_ff66710d_4_k_cu_6f1d142f4cuda3std3__45__cpo4rendE
	.align		8
        /*0030*/ 	.dword	_ZN34_INTERNAL_ff66710d_4_k_cu_6f1d142f4cuda3std3__45__cpo7crbeginE
	.align		8
        /*0038*/ 	.dword	_ZN34_INTERNAL_ff66710d_4_k_cu_6f1d142f4cuda3std3__45__cpo5crendE
	.align		8
        /*0040*/ 	.dword	_ZN34_INTERNAL_ff66710d_4_k_cu_6f1d142f4cuda3std3__436_GLOBAL__N__ff66710d_4_k_cu_6f1d142f6ignoreE
	.align		8
        /*0048*/ 	.dword	_ZN34_INTERNAL_ff66710d_4_k_cu_6f1d142f4cuda3std3__419piecewise_constructE
	.align		8
        /*0050*/ 	.dword	_ZN34_INTERNAL_ff66710d_4_k_cu_6f1d142f4cuda3std3__48in_placeE
	.align		8
        /*0058*/ 	.dword	_ZN34_INTERNAL_ff66710d_4_k_cu_6f1d142f4cuda3std3__420unreachable_sentinelE
	.align		8
        /*0060*/ 	.dword	_ZN34_INTERNAL_ff66710d_4_k_cu_6f1d142f4cuda3std3__47nulloptE
	.align		8
        /*0068*/ 	.dword	_ZN34_INTERNAL_ff66710d_4_k_cu_6f1d142f4cuda3std3__48unexpectE
	.align		8
        /*0070*/ 	.dword	_ZN34_INTERNAL_ff66710d_4_k_cu_6f1d142f4cuda3std6ranges3__45__cpo4swapE
	.align		8
        /*0078*/ 	.dword	_ZN34_INTERNAL_ff66710d_4_k_cu_6f1d142f4cuda3std6ranges3__45__cpo9iter_moveE
	.align		8
        /*0080*/ 	.dword	_ZN34_INTERNAL_ff66710d_4_k_cu_6f1d142f4cuda3std6ranges3__45__cpo5beginE
	.align		8
        /*0088*/ 	.dword	_ZN34_INTERNAL_ff66710d_4_k_cu_6f1d142f4cuda3std6ranges3__45__cpo3endE
	.align		8
        /*0090*/ 	.dword	_ZN34_INTERNAL_ff66710d_4_k_cu_6f1d142f4cuda3std6ranges3__45__cpo6cbeginE
	.align		8
        /*0098*/ 	.dword	_ZN34_INTERNAL_ff66710d_4_k_cu_6f1d142f4cuda3std6ranges3__45__cpo4cendE
	.align		8
        /*00a0*/ 	.dword	_ZN34_INTERNAL_ff66710d_4_k_cu_6f1d142f4cuda3std6ranges3__45__cpo7advanceE
	.align		8
        /*00a8*/ 	.dword	_ZN34_INTERNAL_ff66710d_4_k_cu_6f1d142f4cuda3std6ranges3__45__cpo9iter_swapE
	.align		8
        /*00b0*/ 	.dword	_ZN34_INTERNAL_ff66710d_4_k_cu_6f1d142f4cuda3std6ranges3__45__cpo4nextE
	.align		8
        /*00b8*/ 	.dword	_ZN34_INTERNAL_ff66710d_4_k_cu_6f1d142f4cuda3std6ranges3__45__cpo4prevE
	.align		8
        /*00c0*/ 	.dword	_ZN34_INTERNAL_ff66710d_4_k_cu_6f1d142f4cuda3std6ranges3__45__cpo4dataE
	.align		8
        /*00c8*/ 	.dword	_ZN34_INTERNAL_ff66710d_4_k_cu_6f1d142f4cuda3std6ranges3__45__cpo5cdataE
	.align		8
        /*00d0*/ 	.dword	_ZN34_INTERNAL_ff66710d_4_k_cu_6f1d142f4cuda3std6ranges3__45__cpo4sizeE
	.align		8
        /*00d8*/ 	.dword	_ZN34_INTERNAL_ff66710d_4_k_cu_6f1d142f4cuda3std6ranges3__45__cpo5ssizeE
	.align		8
        /*00e0*/ 	.dword	_ZN34_INTERNAL_ff66710d_4_k_cu_6f1d142f4cuda3std6ranges3__45__cpo8distanceE
	.align		8
        /*00e8*/ 	.dword	_ZN34_INTERNAL_ff66710d_4_k_cu_6f1d142f6thrust24THRUST_300001_SM_1000_NS6system6detail10sequential3seqE
	.align		8
        /*00f0*/ 	.dword	_ZN34_INTERNAL_ff66710d_4_k_cu_6f1d142f6thrust24THRUST_300001_SM_1000_NS12placeholders2_1E
	.align		8
        /*00f8*/ 	.dword	_ZN34_INTERNAL_ff66710d_4_k_cu_6f1d142f6thrust24THRUST_300001_SM_1000_NS12placeholders2_2E
	.align		8
        /*0100*/ 	.dword	_ZN34_INTERNAL_ff66710d_4_k_cu_6f1d142f6thrust24THRUST_300001_SM_1000_NS12placeholders2_3E
	.align		8
        /*0108*/ 	.dword	_ZN34_INTERNAL_ff66710d_4_k_cu_6f1d142f6thrust24THRUST_300001_SM_1000_NS12placeholders2_4E
	.align		8
        /*0110*/ 	.dword	_ZN34_INTERNAL_ff66710d_4_k_cu_6f1d142f6thrust24THRUST_300001_SM_1000_NS12placeholders2_5E
	.align		8
        /*0118*/ 	.dword	_ZN34_INTERNAL_ff66710d_4_k_cu_6f1d142f6thrust24THRUST_300001_SM_1000_NS12placeholders2_6E
	.align		8
        /*0120*/ 	.dword	_ZN34_INTERNAL_ff66710d_4_k_cu_6f1d142f6thrust24THRUST_300001_SM_1000_NS12placeholders2_7E
	.align		8
        /*0128*/ 	.dword	_ZN34_INTERNAL_ff66710d_4_k_cu_6f1d142f6thrust24THRUST_300001_SM_1000_NS12placeholders2_8E
	.align		8
        /*0130*/ 	.dword	_ZN34_INTERNAL_ff66710d_4_k_cu_6f1d142f6thrust24THRUST_300001_SM_1000_NS12placeholders2_9E
	.align		8
        /*0138*/ 	.dword	_ZN34_INTERNAL_ff66710d_4_k_cu_6f1d142f6thrust24THRUST_300001_SM_1000_NS12placeholders3_10E


//--------------------- .text._ZN3cub18CUB_300001_SM_10006detail11EmptyKernelIvEEvv --------------------------
	.section	.text._ZN3cub18CUB_300001_SM_10006detail11EmptyKernelIvEEvv,"ax",@progbits
	.align	128
        .global         _ZN3cub18CUB_300001_SM_10006detail11EmptyKernelIvEEvv
        .type           _ZN3cub18CUB_300001_SM_10006detail11EmptyKernelIvEEvv,@function
        .size           _ZN3cub18CUB_300001_SM_10006detail11EmptyKernelIvEEvv,(.L_x_17 - _ZN3cub18CUB_300001_SM_10006detail11EmptyKernelIvEEvv)
        .other          _ZN3cub18CUB_300001_SM_10006detail11EmptyKernelIvEEvv,@"STO_CUDA_ENTRY STV_DEFAULT"
_ZN3cub18CUB_300001_SM_10006detail11EmptyKernelIvEEvv:
.text._ZN3cub18CUB_300001_SM_10006detail11EmptyKernelIvEEvv:
[----:B------:R-:W-:Y:S01]  /*0000*/  LDC R1, c[0x0][0x37c] ;  /* 0x0000df00ff017b82 */ /* 0x000fe20000000800 */
[----:B------:R-:W-:Y:S05]  /*0010*/  EXIT ;  /* 0x000000000000794d */ /* 0x000fea0003800000 */
.L_x_0:
[----:B------:R-:W-:-:S00]  /*0020*/  BRA `(.L_x_0) ;  /* 0xfffffffc00fc7947 */ /* 0x000fc0000383ffff */
[----:B------:R-:W-:-:S00]  /*0030*/  NOP ;  /* 0x0000000000007918 */ /* 0x000fc00000000000 */
        /* <DEDUP_REMOVED lines=12> */
.L_x_17:


//--------------------- .text._Z21ragged_softmax_kernelPKfPfPKiii --------------------------
	.section	.text._Z21ragged_softmax_kernelPKfPfPKiii,"ax",@progbits
	.align	128
        .global         _Z21ragged_softmax_kernelPKfPfPKiii
        .type           _Z21ragged_softmax_kernelPKfPfPKiii,@function
        .size           _Z21ragged_softmax_kernelPKfPfPKiii,(.L_x_16 - _Z21ragged_softmax_kernelPKfPfPKiii)
        .other          _Z21ragged_softmax_kernelPKfPfPKiii,@"STO_CUDA_ENTRY STV_DEFAULT"
_Z21ragged_softmax_kernelPKfPfPKiii:
.text._Z21ragged_softmax_kernelPKfPfPKiii:
[----:B------:R-:W-:Y:S01]  /*0000*/  LDC R1, c[0x0][0x37c] ;  /* 0x0000df00ff017b82 */ /* 0x000fe20000000800 */
[----:B------:R-:W0:Y:S07]  /*0010*/  S2R R0, SR_CTAID.X ;  /* 0x0000000000007919 */ /* 0x000e2e0000002500 */
[----:B------:R-:W0:Y:S01]  /*0020*/  LDC.64 R6, c[0x0][0x390] ;  /* 0x0000e400ff067b82 */ /* 0x000e220000000a00 */
[----:B------:R-:W1:Y:S01]  /*0030*/  LDCU.64 UR4, c[0x0][0x358] ;  /* 0x00006b00ff0477ac */ /* 0x000e620008000a00 */
[----:B------:R-:W2:Y:S01]  /*0040*/  S2R R3, SR_TID.X ;  /* 0x0000000000037919 */ /* 0x000ea20000002100 */
[----:B------:R-:W3:Y:S01]  /*0050*/  LDCU UR6, c[0x0][0x39c] ;  /* 0x00007380ff0677ac */ /* 0x000ee20008000800 */
[----:B0-----:R-:W-:-:S05]  /*0060*/  IMAD.WIDE.U32 R6, R0, 0x4, R6 ;  /* 0x0000000400067825 */ /* 0x001fca00078e0006 */
[----:B-1----:R-:W4:Y:S01]  /*0070*/  LDG.E.CONSTANT R2, desc[UR4][R6.64] ;  /* 0x0000000406027981 */ /* 0x002f22000c1e9900 */
[----:B------:R-:W-:Y:S01]  /*0080*/  BSSY.RECONVERGENT B0, `(.L_x_1) ;  /* 0x0000027000007945 */ /* 0x000fe20003800200 */
[----:B------:R-:W-:Y:S01]  /*0090*/  IMAD.MOV.U32 R10, RZ, RZ, -0x800000 ;  /* 0xff800000ff0a7424 */ /* 0x000fe200078e00ff */
[----:B--2---:R-:W-:Y:S02]  /*00a0*/  SHF.R.U32.HI R4, RZ, 0x5, R3 ;  /* 0x00000005ff047819 */ /* 0x004fe40000011603 */
[C---:B------:R-:W-:Y:S02]  /*00b0*/  LOP3.LUT R5, R3.reuse, 0x1f, RZ, 0xc0, !PT ;  /* 0x0000001f03057812 */ /* 0x040fe400078ec0ff */
[----:B----4-:R-:W-:-:S13]  /*00c0*/  ISETP.GE.AND P0, PT, R3, R2, PT ;  /* 0x000000020300720c */ /* 0x010fda0003f06270 */
[----:B---3--:R-:W-:Y:S05]  /*00d0*/  @P0 BRA `(.L_x_2) ;  /* 0x0000000000840947 */ /* 0x008fea0003800000 */
[----:B------:R-:W0:Y:S01]  /*00e0*/  LDC R12, c[0x0][0x360] ;  /* 0x0000d800ff0c7b82 */ /* 0x000e220000000800 */
[----:B------:R-:W-:Y:S01]  /*00f0*/  IMAD.MOV.U32 R10, RZ, RZ, -0x800000 ;  /* 0xff800000ff0a7424 */ /* 0x000fe200078e00ff */
[----:B------:R-:W-:-:S06]  /*0100*/  MOV R13, R3 ;  /* 0x00000003000d7202 */ /* 0x000fcc0000000f00 */
[----:B------:R-:W1:Y:S01]  /*0110*/  LDC.64 R6, c[0x0][0x380] ;  /* 0x0000e000ff067b82 */ /* 0x000e620000000a00 */
[----:B0-----:R-:W-:-:S07]  /*0120*/  IMAD.SHL.U32 R11, R12, 0x4, RZ ;  /* 0x000000040c0b7824 */ /* 0x001fce00078e00ff */
.L_x_3:
[----:B------:R-:W-:-:S04]  /*0130*/  IMAD R9, R0, UR6, R13 ;  /* 0x0000000600097c24 */ /* 0x000fc8000f8e020d */
[----:B-1----:R-:W-:-:S05]  /*0140*/  IMAD.WIDE R8, R9, 0x4, R6 ;  /* 0x0000000409087825 */ /* 0x002fca00078e0206 */
[----:B------:R-:W2:Y:S01]  /*0150*/  LDG.E.CONSTANT R15, desc[UR4][R8.64] ;  /* 0x00000004080f7981 */ /* 0x000ea2000c1e9900 */
[----:B------:R-:W-:-:S05]  /*0160*/  IMAD.IADD R17, R12, 0x1, R13 ;  /* 0x000000010c117824 */ /* 0x000fca00078e020d */
[----:B------:R-:W-:Y:S02]  /*0170*/  ISETP.GE.AND P0, PT, R17, R2, PT ;  /* 0x000000021100720c */ /* 0x000fe40003f06270 */
[----:B--2---:R-:W-:-:S11]  /*0180*/  FMNMX R10, R15, R10, !PT ;  /* 0x0000000a0f0a7209 */ /* 0x004fd60007800000 */
[----:B------:R-:W-:Y:S05]  /*0190*/  @P0 BRA `(.L_x_2) ;  /* 0x0000000000540947 */ /* 0x000fea0003800000 */
[----:B------:R-:W-:-:S04]  /*01a0*/  IADD3 R8, P0, PT, R11, R8, RZ ;  /* 0x000000080b087210 */ /* 0x000fc80007f1e0ff */
[----:B------:R-:W-:-:S05]  /*01b0*/  IADD3.X R9, PT, PT, RZ, R9, RZ, P0, !PT ;  /* 0x00000009ff097210 */ /* 0x000fca00007fe4ff */
[----:B------:R-:W2:Y:S01]  /*01c0*/  LDG.E.CONSTANT R13, desc[UR4][R8.64] ;  /* 0x00000004080d7981 */ /* 0x000ea2000c1e9900 */
[----:B------:R-:W-:-:S05]  /*01d0*/  IMAD.IADD R17, R17, 0x1, R12 ;  /* 0x0000000111117824 */ /* 0x000fca00078e020c */
[----:B------:R-:W-:Y:S02]  /*01e0*/  ISETP.GE.AND P0, PT, R17, R2, PT ;  /* 0x000000021100720c */ /* 0x000fe40003f06270 */
[----:B--2---:R-:W-:-:S11]  /*01f0*/  FMNMX R10, R10, R13, !PT ;  /* 0x0000000d0a0a7209 */ /* 0x004fd60007800000 */
[----:B------:R-:W-:Y:S05]  /*0200*/  @P0 BRA `(.L_x_2) ;  /* 0x0000000000380947 */ /* 0x000fea0003800000 */
[----:B------:R-:W-:-:S05]  /*0210*/  IADD3 R8, P0, PT, R11, R8, RZ ;  /* 0x000000080b087210 */ /* 0x000fca0007f1e0ff */
[----:B------:R-:W-:-:S05]  /*0220*/  IMAD.X R9, RZ, RZ, R9, P0 ;  /* 0x000000ffff097224 */ /* 0x000fca00000e0609 */
[----:B------:R-:W2:Y:S01]  /*0230*/  LDG.E.CONSTANT R13, desc[UR4][R8.64] ;  /* 0x00000004080d7981 */ /* 0x000ea2000c1e9900 */
[----:B------:R-:W-:-:S04]  /*0240*/  IADD3 R17, PT, PT, R17, R12, RZ ;  /* 0x0000000c11117210 */ /* 0x000fc80007ffe0ff */
[----:B------:R-:W-:Y:S02]  /*0250*/  ISETP.GE.AND P0, PT, R17, R2, PT ;  /* 0x000000021100720c */ /* 0x000fe40003f06270 */
[----:B--2---:R-:W-:-:S11]  /*0260*/  FMNMX R10, R10, R13, !PT ;  /* 0x0000000d0a0a7209 */ /* 0x004fd60007800000 */
[----:B------:R-:W-:Y:S05]  /*0270*/  @P0 BRA `(.L_x_2) ;  /* 0x00000000001c0947 */ /* 0x000fea0003800000 */
[----:B------:R-:W-:-:S05]  /*0280*/  IADD3 R8, P0, PT, R11, R8, RZ ;  /* 0x000000080b087210 */ /* 0x000fca0007f1e0ff */
[----:B------:R-:W-:-:S06]  /*0290*/  IMAD.X R9, RZ, RZ, R9, P0 ;  /* 0x000000ffff097224 */ /* 0x000fcc00000e0609 */
[----:B------:R-:W2:Y:S01]  /*02a0*/  LDG.E.CONSTANT R9, desc[UR4][R8.64] ;  /* 0x0000000408097981 */ /* 0x000ea2000c1e9900 */
[----:B------:R-:W-:-:S05]  /*02b0*/  IMAD.IADD R13, R17, 0x1, R12 ;  /* 0x00000001110d7824 */ /* 0x000fca00078e020c */
[----:B------:R-:W-:Y:S02]  /*02c0*/  ISETP.GE.AND P0, PT, R13, R2, PT ;  /* 0x000000020d00720c */ /* 0x000fe40003f06270 */
[----:B--2---:R-:W-:-:S11]  /*02d0*/  FMNMX R10, R10, R9, !PT ;  /* 0x000000090a0a7209 */ /* 0x004fd60007800000 */
[----:B------:R-:W-:Y:S05]  /*02e0*/  @!P0 BRA `(.L_x_3) ;  /* 0xfffffffc00908947 */ /* 0x000fea000383ffff */
.L_x_2:
[----:B------:R-:W-:Y:S05]  /*02f0*/  BSYNC.RECONVERGENT B0 ;  /* 0x0000000000007941 */ /* 0x000fea0003800200 */
.L_x_1:
[----:B------:R-:W0:Y:S01]  /*0300*/  SHFL.BFLY PT, R7, R10, 0x10, 0x1f ;  /* 0x0e001f000a077f89 */ /* 0x000e2200000e0000 */
[----:B------:R-:W-:Y:S01]  /*0310*/  ISETP.NE.AND P0, PT, R5, RZ, PT ;  /* 0x000000ff0500720c */ /* 0x000fe20003f05270 */
[----:B------:R-:W1:Y:S01]  /*0320*/  LDCU UR6, c[0x0][0x39c] ;  /* 0x00007380ff0677ac */ /* 0x000e620008000800 */
[----:B------:R-:W-:Y:S01]  /*0330*/  BSSY.RECONVERGENT B0, `(.L_x_4) ;  /* 0x0000078000007945 */ /* 0x000fe20003800200 */
[----:B0-----:R-:W-:-:S10]  /*0340*/  FMNMX R7, R7, R10, !PT ;  /* 0x0000000a07077209 */ /* 0x001fd40007800000 */
[----:B------:R-:W0:Y:S01]  /*0350*/  @!P0 S2R R10, SR_CgaCtaId ;  /* 0x00000000000a8919 */ /* 0x000e220000008800 */
[----:B------:R-:W2:Y:S02]  /*0360*/  SHFL.BFLY PT, R6, R7, 0x8, 0x1f ;  /* 0x0d001f0007067f89 */ /* 0x000ea400000e0000 */
[----:B--2---:R-:W-:Y:S02]  /*0370*/  FMNMX R9, R7, R6, !PT ;  /* 0x0000000607097209 */ /* 0x004fe40007800000 */
[----:B------:R-:W2:Y:S03]  /*0380*/  LDC R6, c[0x0][0x360] ;  /* 0x0000d800ff067b82 */ /* 0x000ea60000000800 */
[----:B------:R-:W3:Y:S02]  /*0390*/  SHFL.BFLY PT, R8, R9, 0x4, 0x1f ;  /* 0x0c801f0009087f89 */ /* 0x000ee400000e0000 */
[----:B---3--:R-:W-:-:S02]  /*03a0*/  FMNMX R11, R9, R8, !PT ;  /* 0x00000008090b7209 */ /* 0x008fc40007800000 */
[----:B--2---:R-:W-:Y:S02]  /*03b0*/  SHF.R.U32.HI R8, RZ, 0x5, R6 ;  /* 0x00000005ff087819 */ /* 0x004fe40000011606 */
[----:B------:R-:W-:Y:S01]  /*03c0*/  @!P0 MOV R9, 0x400 ;  /* 0x0000040000098802 */ /* 0x000fe20000000f00 */
[----:B------:R-:W2:Y:S01]  /*03d0*/  SHFL.BFLY PT, R12, R11, 0x2, 0x1f ;  /* 0x0c401f000b0c7f89 */ /* 0x000ea200000e0000 */
[----:B------:R-:W-:Y:S02]  /*03e0*/  ISETP.GE.U32.AND P1, PT, R5, R8, PT ;  /* 0x000000080500720c */ /* 0x000fe40003f26070 */
[----:B0-----:R-:W-:-:S04]  /*03f0*/  @!P0 LEA R9, R10, R9, 0x18 ;  /* 0x000000090a098211 */ /* 0x001fc800078ec0ff */
[----:B------:R-:W-:-:S07]  /*0400*/  @!P0 LEA R9, R4, R9, 0x2 ;  /* 0x0000000904098211 */ /* 0x000fce00078e10ff */
[----:B------:R-:W0:Y:S01]  /*0410*/  @!P1 S2R R14, SR_CgaCtaId ;  /* 0x00000000000e9919 */ /* 0x000e220000008800 */
[----:B------:R-:W-:Y:S02]  /*0420*/  @!P1 MOV R13, 0x400 ;  /* 0x00000400000d9802 */ /* 0x000fe40000000f00 */
[----:B--2---:R-:W-:-:S05]  /*0430*/  FMNMX R12, R11, R12, !PT ;  /* 0x0000000c0b0c7209 */ /* 0x004fca0007800000 */
[----:B------:R-:W2:Y:S01]  /*0440*/  SHFL.BFLY PT, R7, R12, 0x1, 0x1f ;  /* 0x0c201f000c077f89 */ /* 0x000ea200000e0000 */
[----:B0-----:R-:W-:-:S05]  /*0450*/  @!P1 LEA R10, R14, R13, 0x18 ;  /* 0x0000000d0e0a9211 */ /* 0x001fca00078ec0ff */
[----:B------:R-:W-:Y:S01]  /*0460*/  @!P1 IMAD R10, R5, 0x4, R10 ;  /* 0x00000004050a9824 */ /* 0x000fe200078e020a */
[----:B--2---:R-:W-:Y:S01]  /*0470*/  FMNMX R16, R12, R7, !PT ;  /* 0x000000070c107209 */ /* 0x004fe20007800000 */
[----:B------:R-:W-:-:S04]  /*0480*/  IMAD.MOV.U32 R7, RZ, RZ, -0x800000 ;  /* 0xff800000ff077424 */ /* 0x000fc800078e00ff */
[----:B------:R-:W-:Y:S01]  /*0490*/  @!P0 STS [R9], R16 ;  /* 0x0000001009008388 */ /* 0x000fe20000000800 */
[----:B------:R-:W-:Y:S01]  /*04a0*/  BAR.SYNC.DEFER_BLOCKING 0x0 ;  /* 0x0000000000007b1d */ /* 0x000fe20000010000 */
[----:B------:R-:W-:-:S05]  /*04b0*/  ISETP.GE.AND P0, PT, R3, R2, PT ;  /* 0x000000020300720c */ /* 0x000fca0003f06270 */
[----:B------:R-:W0:Y:S04]  /*04c0*/  @!P1 LDS R7, [R10] ;  /* 0x000000000a079984 */ /* 0x000e280000000800 */
[----:B0-----:R-:W0:Y:S02]  /*04d0*/  SHFL.BFLY PT, R12, R7, 0x10, 0x1f ;  /* 0x0e001f00070c7f89 */ /* 0x001e2400000e0000 */
[----:B0-----:R-:W-:-:S05]  /*04e0*/  FMNMX R12, R12, R7, !PT ;  /* 0x000000070c0c7209 */ /* 0x001fca0007800000 */
[----:B------:R-:W0:Y:S02]  /*04f0*/  SHFL.BFLY PT, R11, R12, 0x8, 0x1f ;  /* 0x0d001f000c0b7f89 */ /* 0x000e2400000e0000 */
[----:B0-----:R-:W-:-:S05]  /*0500*/  FMNMX R13, R12, R11, !PT ;  /* 0x0000000b0c0d7209 */ /* 0x001fca0007800000 */
[----:B------:R-:W0:Y:S02]  /*0510*/  SHFL.BFLY PT, R14, R13, 0x4, 0x1f ;  /* 0x0c801f000d0e7f89 */ /* 0x000e2400000e0000 */
[----:B0-----:R-:W-:-:S05]  /*0520*/  FMNMX R14, R13, R14, !PT ;  /* 0x0000000e0d0e7209 */ /* 0x001fca0007800000 */
[----:B------:R-:W0:Y:S02]  /*0530*/  SHFL.BFLY PT, R11, R14, 0x2, 0x1f ;  /* 0x0c401f000e0b7f89 */ /* 0x000e2400000e0000 */
[----:B0-----:R-:W-:Y:S01]  /*0540*/  FMNMX R15, R14, R11, !PT ;  /* 0x0000000b0e0f7209 */ /* 0x001fe20007800000 */
[----:B------:R-:W-:-:S04]  /*0550*/  HFMA2 R11, -RZ, RZ, 0, 0 ;  /* 0x00000000ff0b7431 */ /* 0x000fc800000001ff */
[----:B------:R-:W0:Y:S02]  /*0560*/  SHFL.BFLY PT, R16, R15, 0x1, 0x1f ;  /* 0x0c201f000f107f89 */ /* 0x000e2400000e0000 */
[----:B0-----:R-:W-:Y:S01]  /*0570*/  FMNMX R7, R15, R16, !PT ;  /* 0x000000100f077209 */ /* 0x001fe20007800000 */
[----:B-1----:R-:W-:Y:S06]  /*0580*/  @P0 BRA `(.L_x_5) ;  /* 0x0000000400480947 */ /* 0x002fec0003800000 */
[----:B------:R-:W0:Y:S01]  /*0590*/  LDC.64 R14, c[0x0][0x380] ;  /* 0x0000e000ff0e7b82 */ /* 0x000e220000000a00 */
[----:B------:R-:W-:Y:S01]  /*05a0*/  IMAD.SHL.U32 R10, R6, 0x4, RZ ;  /* 0x00000004060a7824 */ /* 0x000fe200078e00ff */
[----:B------:R-:W-:Y:S01]  /*05b0*/  MOV R21, R3 ;  /* 0x0000000300157202 */ /* 0x000fe20000000f00 */
[----:B------:R-:W-:-:S05]  /*05c0*/  IMAD.MOV.U32 R11, RZ, RZ, RZ ;  /* 0x000000ffff0b7224 */ /* 0x000fca00078e00ff */
[----:B------:R-:W1:Y:S02]  /*05d0*/  LDC.64 R12, c[0x0][0x388] ;  /* 0x0000e200ff0c7b82 */ /* 0x000e640000000a00 */
.L_x_6:
[----:B---3--:R-:W-:-:S04]  /*05e0*/  IMAD R19, R0, UR6, R21 ;  /* 0x0000000600137c24 */ /* 0x008fc8000f8e0215 */
[----:B0-----:R-:W-:-:S05]  /*05f0*/  IMAD.WIDE R16, R19, 0x4, R14 ;  /* 0x0000000413107825 */ /* 0x001fca00078e020e */
[----:B------:R-:W2:Y:S01]  /*0600*/  LDG.E.CONSTANT R18, desc[UR4][R16.64] ;  /* 0x0000000410127981 */ /* 0x000ea2000c1e9900 */
[----:B------:R-:W-:Y:S02]  /*0610*/  IMAD.MOV.U32 R9, RZ, RZ, 0x3bbb989d ;  /* 0x3bbb989dff097424 */ /* 0x000fe400078e00ff */
[----:B------:R-:W-:Y:S02]  /*0620*/  IMAD.MOV.U32 R20, RZ, RZ, 0x437c0000 ;  /* 0x437c0000ff147424 */ /* 0x000fe400078e00ff */
[----:B------:R-:W-:-:S05]  /*0630*/  IMAD.IADD R21, R6, 0x1, R21 ;  /* 0x0000000106157824 */ /* 0x000fca00078e0215 */
[----:B------:R-:W-:Y:S01]  /*0640*/  ISETP.GE.AND P0, PT, R21, R2, PT ;  /* 0x000000021500720c */ /* 0x000fe20003f06270 */
[----:B--2---:R-:W-:-:S04]  /*0650*/  FADD R18, -R7, R18 ;  /* 0x0000001207127221 */ /* 0x004fc80000000100 */
[----:B------:R-:W-:-:S04]  /*0660*/  FFMA.SAT R23, R18, R9, 0.5 ;  /* 0x3f00000012177423 */ /* 0x000fc80000002009 */
[----:B------:R-:W-:-:S04]  /*0670*/  FFMA.RM R23, R23, R20, 12582913 ;  /* 0x4b40000117177423 */ /* 0x000fc80000004014 */
[C---:B------:R-:W-:Y:S01]  /*0680*/  FADD R25, R23.reuse, -12583039 ;  /* 0xcb40007f17197421 */ /* 0x040fe20000000000 */
[----:B------:R-:W-:-:S03]  /*0690*/  SHF.L.U32 R23, R23, 0x17, RZ ;  /* 0x0000001717177819 */ /* 0x000fc600000006ff */
[----:B------:R-:W-:-:S04]  /*06a0*/  FFMA R25, R18, 1.4426950216293334961, -R25 ;  /* 0x3fb8aa3b12197823 */ /* 0x000fc80000000819 */
[----:B------:R-:W-:Y:S01]  /*06b0*/  FFMA R25, R18, 1.925963033500011079e-08, R25 ;  /* 0x32a5706012197823 */ /* 0x000fe20000000019 */
[----:B-1----:R-:W-:-:S03]  /*06c0*/  IMAD.WIDE R18, R19, 0x4, R12 ;  /* 0x0000000413127825 */ /* 0x002fc600078e020c */
[----:B------:R-:W0:Y:S02]  /*06d0*/  MUFU.EX2 R22, R25 ;  /* 0x0000001900167308 */ /* 0x000e240000000800 */
[----:B0-----:R-:W-:-:S04]  /*06e0*/  FMUL R22, R23, R22 ;  /* 0x0000001617167220 */ /* 0x001fc80000400000 */
[----:B------:R-:W-:Y:S01]  /*06f0*/  FADD R11, R22, R11 ;  /* 0x0000000b160b7221 */ /* 0x000fe20000000000 */
[----:B------:R0:W-:Y:S01]  /*0700*/  STG.E desc[UR4][R18.64], R22 ;  /* 0x0000001612007986 */ /* 0x0001e2000c101904 */
[----:B------:R-:W-:Y:S05]  /*0710*/  @P0 BRA `(.L_x_5) ;  /* 0x0000000000e40947 */ /* 0x000fea0003800000 */
[----:B------:R-:W-:-:S05]  /*0720*/  IADD3 R16, P0, PT, R10, R16, RZ ;  /* 0x000000100a107210 */ /* 0x000fca0007f1e0ff */
[----:B------:R-:W-:-:S05]  /*0730*/  IMAD.X R17, RZ, RZ, R17, P0 ;  /* 0x000000ffff117224 */ /* 0x000fca00000e0611 */
[----:B0-----:R-:W2:Y:S01]  /*0740*/  LDG.E.CONSTANT R22, desc[UR4][R16.64] ;  /* 0x0000000410167981 */ /* 0x001ea2000c1e9900 */
[----:B------:R-:W-:Y:S02]  /*0750*/  IADD3 R18, P0, PT, R10, R18, RZ ;  /* 0x000000120a127210 */ /* 0x000fe40007f1e0ff */
[----:B------:R-:W-:-:S03]  /*0760*/  IADD3 R21, PT, PT, R21, R6, RZ ;  /* 0x0000000615157210 */ /* 0x000fc60007ffe0ff */
[----:B------:R-:W-:Y:S01]  /*0770*/  IMAD.X R19, RZ, RZ, R19, P0 ;  /* 0x000000ffff137224 */ /* 0x000fe200000e0613 */
[----:B------:R-:W-:Y:S01]  /*0780*/  ISETP.GE.AND P0, PT, R21, R2, PT ;  /* 0x000000021500720c */ /* 0x000fe20003f06270 */
[----:B--2---:R-:W-:-:S04]  /*0790*/  FADD R22, -R7, R22 ;  /* 0x0000001607167221 */ /* 0x004fc80000000100 */
[----:B------:R-:W-:-:S04]  /*07a0*/  FFMA.SAT R23, R22, R9, 0.5 ;  /* 0x3f00000016177423 */ /* 0x000fc80000002009 */
[----:B------:R-:W-:-:S04]  /*07b0*/  FFMA.RM R23, R23, R20, 12582913 ;  /* 0x4b40000117177423 */ /* 0x000fc80000004014 */
[C---:B------:R-:W-:Y:S01]  /*07c0*/  FADD R25, R23.reuse, -12583039 ;  /* 0xcb40007f17197421 */ /* 0x040fe20000000000 */
[----:B------:R-:W-:-:S03]  /*07d0*/  SHF.L.U32 R23, R23, 0x17, RZ ;  /* 0x0000001717177819 */ /* 0x000fc600000006ff */
[----:B------:R-:W-:-:S04]  /*07e0*/  FFMA R25, R22, 1.4426950216293334961, -R25 ;  /* 0x3fb8aa3b16197823 */ /* 0x000fc80000000819 */
[----:B------:R-:W-:-:S04]  /*07f0*/  FFMA R25, R22, 1.925963033500011079e-08, R25 ;  /* 0x32a5706016197823 */ /* 0x000fc80000000019 */
[----:B------:R-:W0:Y:S02]  /*0800*/  MUFU.EX2 R22, R25 ;  /* 0x0000001900167308 */ /* 0x000e240000000800 */
[----:B0-----:R-:W-:-:S04]  /*0810*/  FMUL R22, R23, R22 ;  /* 0x0000001617167220 */ /* 0x001fc80000400000 */
[----:B------:R-:W-:Y:S01]  /*0820*/  FADD R11, R11, R22 ;  /* 0x000000160b0b7221 */ /* 0x000fe20000000000 */
[----:B------:R1:W-:Y:S01]  /*0830*/  STG.E desc[UR4][R18.64], R22 ;  /* 0x0000001612007986 */ /* 0x0003e2000c101904 */
[----:B------:R-:W-:Y:S05]  /*0840*/  @P0 BRA `(.L_x_5) ;  /* 0x0000000000980947 */ /* 0x000fea0003800000 */
[----:B------:R-:W-:-:S05]  /*0850*/  IADD3 R16, P0, PT, R10, R16, RZ ;  /* 0x000000100a107210 */ /* 0x000fca0007f1e0ff */
[----:B------:R-:W-:-:S05]  /*0860*/  IMAD.X R17, RZ, RZ, R17, P0 ;  /* 0x000000ffff117224 */ /* 0x000fca00000e0611 */
[----:B-1----:R-:W2:Y:S01]  /*0870*/  LDG.E.CONSTANT R22, desc[UR4][R16.64] ;  /* 0x0000000410167981 */ /* 0x002ea2000c1e9900 */
        /* <DEDUP_REMOVED lines=18> */
[----:B------:R-:W3:Y:S01]  /*09a0*/  LDG.E.CONSTANT R16, desc[UR4][R16.64] ;  /* 0x0000000410107981 */ /* 0x000ee2000c1e9900 */
[----:B--2---:R-:W-:Y:S02]  /*09b0*/  IADD3 R18, P0, PT, R10, R18, RZ ;  /* 0x000000120a127210 */ /* 0x004fe40007f1e0ff */
[----:B------:R-:W-:-:S03]  /*09c0*/  IADD3 R21, PT, PT, R21, R6, RZ ;  /* 0x0000000615157210 */ /* 0x000fc60007ffe0ff */
[----:B------:R-:W-:Y:S01]  /*09d0*/  IMAD.X R19, RZ, RZ, R19, P0 ;  /* 0x000000ffff137224 */ /* 0x000fe200000e0613 */
[----:B------:R-:W-:Y:S01]  /*09e0*/  ISETP.GE.AND P0, PT, R21, R2, PT ;  /* 0x000000021500720c */ /* 0x000fe20003f06270 */
[----:B---3--:R-:W-:-:S04]  /*09f0*/  FADD R22, -R7, R16 ;  /* 0x0000001007167221 */ /* 0x008fc80000000100 */
        /* <DEDUP_REMOVED lines=10> */
[----:B------:R-:W-:Y:S05]  /*0aa0*/  @!P0 BRA `(.L_x_6) ;  /* 0xfffffff800cc8947 */ /* 0x000fea000383ffff */
.L_x_5:
[----:B------:R-:W-:Y:S05]  /*0ab0*/  BSYNC.RECONVERGENT B0 ;  /* 0x0000000000007941 */ /* 0x000fea0003800200 */
.L_x_4:
[----:B------:R-:W4:Y:S01]  /*0ac0*/  SHFL.BFLY PT, R10, R11, 0x10, 0x1f ;  /* 0x0e001f000b0a7f89 */ /* 0x000f2200000e0000 */
[C---:B------:R-:W-:Y:S01]  /*0ad0*/  ISETP.NE.AND P0, PT, R5.reuse, RZ, PT ;  /* 0x000000ff0500720c */ /* 0x040fe20003f05270 */
[----:B------:R-:W-:Y:S01]  /*0ae0*/  BSSY.RECONVERGENT B0, `(.L_x_7) ;  /* 0x0000030000007945 */ /* 0x000fe20003800200 */
[----:B------:R-:W-:-:S11]  /*0af0*/  ISETP.GE.U32.AND P1, PT, R5, R8, PT ;  /* 0x000000080500720c */ /* 0x000fd60003f26070 */
[----:B------:R-:W5:Y:S02]  /*0b00*/  @!P0 S2R R14, SR_CgaCtaId ;  /* 0x00000000000e8919 */ /* 0x000f640000008800 */
[----:B------:R-:W0:Y:S01]  /*0b10*/  @!P1 S2R R16, SR_CgaCtaId ;  /* 0x0000000000109919 */ /* 0x000e220000008800 */
[----:B----4-:R-:W-:Y:S01]  /*0b20*/  FADD R10, R10, R11 ;  /* 0x0000000b0a0a7221 */ /* 0x010fe20000000000 */
[----:B------:R-:W-:-:S04]  /*0b30*/  @!P1 MOV R11, 0x400 ;  /* 0x00000400000b9802 */ /* 0x000fc80000000f00 */
[----:B------:R-:W4:Y:S01]  /*0b40*/  SHFL.BFLY PT, R7, R10, 0x8, 0x1f ;  /* 0x0d001f000a077f89 */ /* 0x000f2200000e0000 */
[----:B------:R-:W-:-:S04]  /*0b50*/  @!P1 IADD3 R11, PT, PT, R11, 0x80, RZ ;  /* 0x000000800b0b9810 */ /* 0x000fc80007ffe0ff */
[----:B0-----:R-:W-:Y:S01]  /*0b60*/  @!P1 LEA R16, R16, R11, 0x18 ;  /* 0x0000000b10109211 */ /* 0x001fe200078ec0ff */
[----:B----4-:R-:W-:Y:S01]  /*0b70*/  FADD R7, R10, R7 ;  /* 0x000000070a077221 */ /* 0x010fe20000000000 */
[----:B------:R-:W-:Y:S02]  /*0b80*/  @!P0 MOV R10, 0x400 ;  /* 0x00000400000a8802 */ /* 0x000fe40000000f00 */
[----:B------:R-:W-:Y:S02]  /*0b90*/  @!P1 LEA R5, R5, R16, 0x2 ;  /* 0x0000001005059211 */ /* 0x000fe400078e10ff */
[----:B------:R-:W0:Y:S02]  /*0ba0*/  SHFL.BFLY PT, R12, R7, 0x4, 0x1f ;  /* 0x0c801f00070c7f89 */ /* 0x000e2400000e0000 */
[----:B0-----:R-:W-:Y:S01]  /*0bb0*/  FADD R12, R7, R12 ;  /* 0x0000000c070c7221 */ /* 0x001fe20000000000 */
[----:B------:R-:W-:-:S04]  /*0bc0*/  @!P0 VIADD R7, R10, 0x80 ;  /* 0x000000800a078836 */ /* 0x000fc80000000000 */
[----:B---3--:R-:W0:Y:S01]  /*0bd0*/  SHFL.BFLY PT, R9, R12, 0x2, 0x1f ;  /* 0x0c401f000c097f89 */ /* 0x008e2200000e0000 */
[----:B-----5:R-:W-:-:S05]  /*0be0*/  @!P0 LEA R7, R14, R7, 0x18 ;  /* 0x000000070e078211 */ /* 0x020fca00078ec0ff */
[----:B------:R-:W-:Y:S02]  /*0bf0*/  @!P0 IMAD R7, R4, 0x4, R7 ;  /* 0x0000000404078824 */ /* 0x000fe400078e0207 */
[----:B------:R-:W-:Y:S02]  /*0c00*/  IMAD.MOV.U32 R4, RZ, RZ, RZ ;  /* 0x000000ffff047224 */ /* 0x000fe400078e00ff */
[----:B0-----:R-:W-:-:S05]  /*0c10*/  FADD R9, R12, R9 ;  /* 0x000000090c097221 */ /* 0x001fca0000000000 */
[----:B------:R-:W0:Y:S02]  /*0c20*/  SHFL.BFLY PT, R8, R9, 0x1, 0x1f ;  /* 0x0c201f0009087f89 */ /* 0x000e2400000e0000 */
[----:B0-----:R-:W-:-:S05]  /*0c30*/  FADD R12, R9, R8 ;  /* 0x00000008090c7221 */ /* 0x001fca0000000000 */
[----:B------:R-:W-:Y:S01]  /*0c40*/  @!P0 STS [R7], R12 ;  /* 0x0000000c07008388 */ /* 0x000fe20000000800 */
[----:B------:R-:W-:Y:S06]  /*0c50*/  BAR.SYNC.DEFER_BLOCKING 0x0 ;  /* 0x0000000000007b1d */ /* 0x000fec0000010000 */
[----:B------:R-:W0:Y:S04]  /*0c60*/  @!P1 LDS R4, [R5] ;  /* 0x0000000005049984 */ /* 0x000e280000000800 */
[----:B0-----:R-:W0:Y:S02]  /*0c70*/  SHFL.BFLY PT, R9, R4, 0x10, 0x1f ;  /* 0x0e001f0004097f89 */ /* 0x001e2400000e0000 */
[----:B0-----:R-:W-:-:S05]  /*0c80*/  FADD R9, R9, R4 ;  /* 0x0000000409097221 */ /* 0x001fca0000000000 */
[----:B------:R-:W0:Y:S02]  /*0c90*/  SHFL.BFLY PT, R8, R9, 0x8, 0x1f ;  /* 0x0d001f0009087f89 */ /* 0x000e2400000e0000 */
[----:B0-----:R-:W-:-:S05]  /*0ca0*/  FADD R8, R9, R8 ;  /* 0x0000000809087221 */ /* 0x001fca0000000000 */
[----:B------:R-:W0:Y:S02]  /*0cb0*/  SHFL.BFLY PT, R11, R8, 0x4, 0x1f ;  /* 0x0c801f00080b7f89 */ /* 0x000e2400000e0000 */
[----:B0-----:R-:W-:-:S05]  /*0cc0*/  FADD R11, R8, R11 ;  /* 0x0000000b080b7221 */ /* 0x001fca0000000000 */
[----:B------:R-:W0:Y:S02]  /*0cd0*/  SHFL.BFLY PT, R10, R11, 0x2, 0x1f ;  /* 0x0c401f000b0a7f89 */ /* 0x000e2400000e0000 */
[----:B0-----:R-:W-:-:S05]  /*0ce0*/  FADD R10, R11, R10 ;  /* 0x0000000a0b0a7221 */ /* 0x001fca0000000000 */
[----:B------:R-:W0:Y:S02]  /*0cf0*/  SHFL.BFLY PT, R7, R10, 0x1, 0x1f ;  /* 0x0c201f000a077f89 */ /* 0x000e2400000e0000 */
[----:B0-----:R-:W-:-:S05]  /*0d00*/  FADD R7, R10, R7 ;  /* 0x000000070a077221 */ /* 0x001fca0000000000 */
[C---:B------:R-:W-:Y:S02]  /*0d10*/  IADD3 R5, PT, PT, R7.reuse, 0x1800000, RZ ;  /* 0x0180000007057810 */ /* 0x040fe40007ffe0ff */
[----:B------:R-:W-:Y:S02]  /*0d20*/  FSETP.NEU.AND P3, PT, R7, RZ, PT ;  /* 0x000000ff0700720b */ /* 0x000fe40003f6d000 */
[----:B------:R-:W-:-:S04]  /*0d30*/  LOP3.LUT R5, R5, 0x7f800000, RZ, 0xc0, !PT ;  /* 0x7f80000005057812 */ /* 0x000fc800078ec0ff */
[----:B------:R-:W-:-:S13]  /*0d40*/  ISETP.GT.U32.AND P0, PT, R5, 0x1ffffff, PT ;  /* 0x01ffffff0500780c */ /* 0x000fda0003f04070 */
[----:B------:R-:W-:Y:S05]  /*0d50*/  @P0 BRA `(.L_x_8) ;  /* 0x0000000000100947 */ /* 0x000fea0003800000 */
[----:B------:R-:W-:-:S07]  /*0d60*/  MOV R8, 0xd80 ;  /* 0x00000d8000087802 */ /* 0x000fce0000000f00 */
[----:B-12---:R-:W-:Y:S05]  /*0d70*/  CALL.REL.NOINC `($__internal_0_$__cuda_sm20_rcp_rn_f32_slowpath) ;  /* 0x0000000000f87944 */ /* 0x006fea0003c00000 */
[----:B------:R-:W-:Y:S01]  /*0d80*/  IMAD.MOV.U32 R8, RZ, RZ, R7 ;  /* 0x000000ffff087224 */ /* 0x000fe200078e0007 */
[----:B------:R-:W-:Y:S06]  /*0d90*/  BRA `(.L_x_9) ;  /* 0x0000000000107947 */ /* 0x000fec0003800000 */
.L_x_8:
[----:B------:R-:W0:Y:S02]  /*0da0*/  MUFU.RCP R8, R7 ;  /* 0x0000000700087308 */ /* 0x000e240000001000 */
[----:B0-----:R-:W-:-:S04]  /*0db0*/  FFMA R4, R7, R8, -1 ;  /* 0xbf80000007047423 */ /* 0x001fc80000000008 */
[----:B------:R-:W-:-:S04]  /*0dc0*/  FADD.FTZ R5, -R4, -RZ ;  /* 0x800000ff04057221 */ /* 0x000fc80000010100 */
[----:B------:R-:W-:-:S07]  /*0dd0*/  FFMA R8, R8, R5, R8 ;  /* 0x0000000508087223 */ /* 0x000fce0000000008 */
.L_x_9:
[----:B------:R-:W-:Y:S05]  /*0de0*/  BSYNC.RECONVERGENT B0 ;  /* 0x0000000000007941 */ /* 0x000fea0003800200 */
.L_x_7:
[----:B------:R-:W0:Y:S01]  /*0df0*/  LDCU UR6, c[0x0][0x39c] ;  /* 0x00007380ff0677ac */ /* 0x000e220008000800 */
[----:B------:R-:W-:Y:S01]  /*0e00*/  FSEL R8, R8, RZ, P3 ;  /* 0x000000ff08087208 */ /* 0x000fe20001800000 */
[----:B------:R-:W3:Y:S01]  /*0e10*/  LDCU UR7, c[0x0][0x39c] ;  /* 0x00007380ff0777ac */ /* 0x000ee20008000800 */
[----:B------:R-:W4:Y:S01]  /*0e20*/  LDCU.64 UR8, c[0x0][0x388] ;  /* 0x00007100ff0877ac */ /* 0x000f220008000a00 */
[----:B0-----:R-:W-:-:S13]  /*0e30*/  ISETP.GE.AND P0, PT, R3, UR6, PT ;  /* 0x0000000603007c0c */ /* 0x001fda000bf06270 */
[----:B---34-:R-:W-:Y:S05]  /*0e40*/  @P0 EXIT ;  /* 0x000000000000094d */ /* 0x018fea0003800000 */
.L_x_10:
[----:B------:R-:W-:-:S13]  /*0e50*/  ISETP.GE.AND P0, PT, R3, R2, PT ;  /* 0x000000020300720c */ /* 0x000fda0003f06270 */
[----:B------:R-:W-:Y:S01]  /*0e60*/  @!P0 MOV R7, UR7 ;  /* 0x0000000700078c02 */ /* 0x000fe20008000f00 */
[----:B------:R-:W-:Y:S01]  /*0e70*/  @!P0 IMAD.U32 R4, RZ, RZ, UR8 ;  /* 0x00000008ff048e24 */ /* 0x000fe2000f8e00ff */
[----:B------:R-:W-:-:S03]  /*0e80*/  @!P0 MOV R5, UR9 ;  /* 0x0000000900058c02 */ /* 0x000fc60008000f00 */
[----:B------:R-:W-:-:S04]  /*0e90*/  @!P0 IMAD R11, R0, R7, R3 ;  /* 0x00000007000b8224 */ /* 0x000fc800078e0203 */
[----:B------:R-:W-:-:S05]  /*0ea0*/  @!P0 IMAD.WIDE R10, R11, 0x4, R4 ;  /* 0x000000040b0a8825 */ /* 0x000fca00078e0204 */
[----:B------:R-:W3:Y:S01]  /*0eb0*/  @!P0 LDG.E R9, desc[UR4][R10.64] ;  /* 0x000000040a098981 */ /* 0x000ee2000c1e1900 */
[----:B------:R-:W-:Y:S01]  /*0ec0*/  @P0 IMAD.U32 R7, RZ, RZ, UR7 ;  /* 0x00000007ff070e24 */ /* 0x000fe2000f8e00ff */
[----:B------:R-:W-:Y:S01]  /*0ed0*/  IADD3 R15, PT, PT, R6, R3, RZ ;  /* 0x00000003060f7210 */ /* 0x000fe20007ffe0ff */
[----:B------:R-:W-:Y:S01]  /*0ee0*/  @P0 IMAD.U32 R4, RZ, RZ, UR8 ;  /* 0x00000008ff040e24 */ /* 0x000fe2000f8e00ff */
[----:B------:R-:W-:Y:S01]  /*0ef0*/  @P0 MOV R5, UR9 ;  /* 0x0000000900050c02 */ /* 0x000fe20008000f00 */
[-C--:B------:R-:W-:Y:S01]  /*0f00*/  @P0 IMAD R13, R0, R7.reuse, R3 ;  /* 0x00000007000d0224 */ /* 0x080fe200078e0203 */
[----:B------:R-:W-:-:S03]  /*0f10*/  ISETP.GE.AND P1, PT, R15, R7, PT ;  /* 0x000000070f00720c */ /* 0x000fc60003f26270 */
[----:B------:R-:W-:-:S04]  /*0f20*/  @P0 IMAD.WIDE R12, R13, 0x4, R4 ;  /* 0x000000040d0c0825 */ /* 0x000fc800078e0204 */
[----:B---3--:R-:W-:-:S05]  /*0f30*/  @!P0 FMUL R9, R8, R9 ;  /* 0x0000000908098220 */ /* 0x008fca0000400000 */
[----:B------:R0:W-:Y:S04]  /*0f40*/  @!P0 STG.E desc[UR4][R10.64], R9 ;  /* 0x000000090a008986 */ /* 0x0001e8000c101904 */
[----:B------:R0:W-:Y:S01]  /*0f50*/  @P0 STG.E desc[UR4][R12.64], RZ ;  /* 0x000000ff0c000986 */ /* 0x0001e2000c101904 */
[----:B------:R-:W-:Y:S05]  /*0f60*/  @P1 EXIT ;  /* 0x000000000000194d */ /* 0x000fea0003800000 */
[----:B------:R-:W-:Y:S01]  /*0f70*/  ISETP.GE.AND P0, PT, R15, R2, PT ;  /* 0x000000020f00720c */ /* 0x000fe20003f06270 */
[----:B0-----:R-:W-:-:S04]  /*0f80*/  IMAD R11, R0, R7, R15 ;  /* 0x00000007000b7224 */ /* 0x001fc800078e020f */
[----:B------:R-:W-:-:S08]  /*0f90*/  IMAD.WIDE R10, R11, 0x4, R4 ;  /* 0x000000040b0a7825 */ /* 0x000fd000078e0204 */
[----:B------:R0:W-:Y:S04]  /*0fa0*/  @P0 STG.E desc[UR4][R10.64], RZ ;  /* 0x000000ff0a000986 */ /* 0x0001e8000c101904 */
[----:B------:R-:W3:Y:S01]  /*0fb0*/  @!P0 LDG.E R3, desc[UR4][R10.64] ;  /* 0x000000040a038981 */ /* 0x000ee2000c1e1900 */
[----:B------:R-:W-:-:S05]  /*0fc0*/  IMAD.IADD R15, R15, 0x1, R6 ;  /* 0x000000010f0f7824 */ /* 0x000fca00078e0206 */
[----:B------:R-:W-:Y:S01]  /*0fd0*/  ISETP.GE.AND P1, PT, R15, R7, PT ;  /* 0x000000070f00720c */ /* 0x000fe20003f26270 */
[----:B---3--:R-:W-:-:S05]  /*0fe0*/  @!P0 FMUL R3, R8, R3 ;  /* 0x0000000308038220 */ /* 0x008fca0000400000 */
[----:B------:R0:W-:Y:S07]  /*0ff0*/  @!P0 STG.E desc[UR4][R10.64], R3 ;  /* 0x000000030a008986 */ /* 0x0001ee000c101904 */
[----:B------:R-:W-:Y:S05]  /*1000*/  @P1 EXIT ;  /* 0x000000000000194d */ /* 0x000fea0003800000 */
[----:B------:R-:W-:Y:S01]  /*1010*/  ISETP.GE.AND P0, PT, R15, R2, PT ;  /* 0x000000020f00720c */ /* 0x000fe20003f06270 */
[----:B0-----:R-:W-:-:S04]  /*1020*/  IMAD R11, R0, R7, R15 ;  /* 0x00000007000b7224 */ /* 0x001fc800078e020f */
[----:B------:R-:W-:-:S08]  /*1030*/  IMAD.WIDE R10, R11, 0x4, R4 ;  /* 0x000000040b0a7825 */ /* 0x000fd000078e0204 */
[----:B------:R0:W-:Y:S04]  /*1040*/  @P0 STG.E desc[UR4][R10.64], RZ ;  /* 0x000000ff0a000986 */ /* 0x0001e8000c101904 */
[----:B------:R-:W3:Y:S01]  /*1050*/  @!P0 LDG.E R3, desc[UR4][R10.64] ;  /* 0x000000040a038981 */ /* 0x000ee2000c1e1900 */
[----:B------:R-:W-:Y:S01]  /*1060*/  IADD3 R15, PT, PT, R15, R6, RZ ;  /* 0x000000060f0f7210 */ /* 0x000fe20007ffe0ff */
[----:B---3--:R-:W-:-:S05]  /*1070*/  @!P0 FMUL R3, R8, R3 ;  /* 0x0000000308038220 */ /* 0x008fca0000400000 */
[----:B------:R0:W-:Y:S01]  /*1080*/  @!P0 STG.E desc[UR4][R10.64], R3 ;  /* 0x000000030a008986 */ /* 0x0001e2000c101904 */
[----:B------:R-:W-:-:S13]  /*1090*/  ISETP.GE.AND P0, PT, R15, R7, PT ;  /* 0x000000070f00720c */ /* 0x000fda0003f06270 */
[----:B0-----:R-:W-:Y:S05]  /*10a0*/  @P0 EXIT ;  /* 0x000000000000094d */ /* 0x001fea0003800000 */
[----:B------:R-:W-:Y:S01]  /*10b0*/  ISETP.GE.AND P0, PT, R15, R2, PT ;  /* 0x000000020f00720c */ /* 0x000fe20003f06270 */
[----:B------:R-:W-:-:S04]  /*10c0*/  IMAD R3, R0, R7, R15 ;  /* 0x0000000700037224 */ /* 0x000fc800078e020f */
[----:B------:R-:W-:-:S08]  /*10d0*/  IMAD.WIDE R4, R3, 0x4, R4 ;  /* 0x0000000403047825 */ /* 0x000fd000078e0204 */
[----:B------:R0:W-:Y:S04]  /*10e0*/  @P0 STG.E desc[UR4][R4.64], RZ ;  /* 0x000000ff04000986 */ /* 0x0001e8000c101904 */
[----:B------:R-:W3:Y:S01]  /*10f0*/  @!P0 LDG.E R9, desc[UR4][R4.64] ;  /* 0x0000000404098981 */ /* 0x000ee2000c1e1900 */
[----:B------:R-:W-:Y:S02]  /*1100*/  IMAD.IADD R3, R15, 0x1, R6 ;  /* 0x000000010f037824 */ /* 0x000fe400078e0206 */
[----:B---3--:R-:W-:-:S05]  /*1110*/  @!P0 FMUL R9, R8, R9 ;  /* 0x0000000908098220 */ /* 0x008fca0000400000 */
[----:B------:R0:W-:Y:S01]  /*1120*/  @!P0 STG.E desc[UR4][R4.64], R9 ;  /* 0x0000000904008986 */ /* 0x0001e2000c101904 */
[----:B------:R-:W-:-:S13]  /*1130*/  ISETP.GE.AND P0, PT, R3, R7, PT ;  /* 0x000000070300720c */ /* 0x000fda0003f06270 */
[----:B0-----:R-:W-:Y:S05]  /*1140*/  @!P0 BRA `(.L_x_10) ;  /* 0xfffffffc00408947 */ /* 0x001fea000383ffff */
[----:B------:R-:W-:Y:S05]  /*1150*/  EXIT ;  /* 0x000000000000794d */ /* 0x000fea0003800000 */
        .weak           $__internal_0_$__cuda_sm20_rcp_rn_f32_slowpath
        .type           $__internal_0_$__cuda_sm20_rcp_rn_f32_slowpath,@function
        .size           $__internal_0_$__cuda_sm20_rcp_rn_f32_slowpath,(.L_x_16 - $__internal_0_$__cuda_sm20_rcp_rn_f32_slowpath)
$__internal_0_$__cuda_sm20_rcp_rn_f32_slowpath:
[----:B------:R-:W-:Y:S01]  /*1160*/  SHF.L.U32 R4, R7, 0x1, RZ ;  /* 0x0000000107047819 */ /* 0x000fe200000006ff */
[----:B------:R-:W-:Y:S03]  /*1170*/  BSSY.RECONVERGENT B1, `(.L_x_11) ;  /* 0x0000031000017945 */ /* 0x000fe60003800200 */
[----:B------:R-:W-:Y:S01]  /*1180*/  SHF.R.U32.HI R11, RZ, 0x18, R4 ;  /* 0x00000018ff0b7819 */ /* 0x000fe20000011604 */
[----:B------:R-:W-:-:S03]  /*1190*/  IMAD.MOV.U32 R4, RZ, RZ, R7 ;  /* 0x000000ffff047224 */ /* 0x000fc600078e0007 */
[----:B------:R-:W-:-:S13]  /*11a0*/  ISETP.NE.U32.AND P0, PT, R11, RZ, PT ;  /* 0x000000ff0b00720c */ /* 0x000fda0003f05070 */
[----:B------:R-:W-:Y:S05]  /*11b0*/  @P0 BRA `(.L_x_12) ;  /* 0x0000000000280947 */ /* 0x000fea0003800000 */
[----:B------:R-:W-:-:S04]  /*11c0*/  SHF.L.U32 R5, R4, 0x1, RZ ;  /* 0x0000000104057819 */ /* 0x000fc800000006ff */
[----:B------:R-:W-:-:S13]  /*11d0*/  ISETP.NE.AND P0, PT, R5, RZ, PT ;  /* 0x000000ff0500720c */ /* 0x000fda0003f05270 */
[----:B------:R-:W-:Y:S01]  /*11e0*/  @P0 FFMA R9, R4, 1.84467440737095516160e+19, RZ ;  /* 0x5f80000004090823 */ /* 0x000fe200000000ff */
[----:B------:R-:W-:Y:S08]  /*11f0*/  @!P0 MUFU.RCP R7, R4 ;  /* 0x0000000400078308 */ /* 0x000ff00000001000 */
[----:B------:R-:W0:Y:S02]  /*1200*/  @P0 MUFU.RCP R10, R9 ;  /* 0x00000009000a0308 */ /* 0x000e240000001000 */
[----:B0-----:R-:W-:-:S04]  /*1210*/  @P0 FFMA R5, R9, R10, -1 ;  /* 0xbf80000009050423 */ /* 0x001fc8000000000a */
[----:B------:R-:W-:-:S04]  /*1220*/  @P0 FADD.FTZ R5, -R5, -RZ ;  /* 0x800000ff05050221 */ /* 0x000fc80000010100 */
[----:B------:R-:W-:-:S04]  /*1230*/  @P0 FFMA R5, R10, R5, R10 ;  /* 0x000000050a050223 */ /* 0x000fc8000000000a */
[----:B------:R-:W-:Y:S01]  /*1240*/  @P0 FFMA R7, R5, 1.84467440737095516160e+19, RZ ;  /* 0x5f80000005070823 */ /* 0x000fe200000000ff */
[----:B------:R-:W-:Y:S06]  /*1250*/  BRA `(.L_x_13) ;  /* 0x0000000000887947 */ /* 0x000fec0003800000 */
.L_x_12:
[----:B------:R-:W-:-:S05]  /*1260*/  VIADD R13, R11, 0xffffff03 ;  /* 0xffffff030b0d7836 */ /* 0x000fca0000000000 */
[----:B------:R-:W-:-:S13]  /*1270*/  ISETP.GT.U32.AND P0, PT, R13, 0x1, PT ;  /* 0x000000010d00780c */ /* 0x000fda0003f04070 */
[----:B------:R-:W-:Y:S05]  /*1280*/  @P0 BRA `(.L_x_14) ;  /* 0x0000000000780947 */ /* 0x000fea0003800000 */
[----:B------:R-:W-:Y:S02]  /*1290*/  LOP3.LUT R5, R4, 0x7fffff, RZ, 0xc0, !PT ;  /* 0x007fffff04057812 */ /* 0x000fe400078ec0ff */
[----:B------:R-:W-:Y:S02]  /*12a0*/  MOV R12, 0x3 ;  /* 0x00000003000c7802 */ /* 0x000fe40000000f00 */
[----:B------:R-:W-:Y:S02]  /*12b0*/  LOP3.LUT R5, R5, 0x3f800000, RZ, 0xfc, !PT ;  /* 0x3f80000005057812 */ /* 0x000fe400078efcff */
[----:B------:R-:W-:Y:S02]  /*12c0*/  SHF.L.U32 R12, R12, R13, RZ ;  /* 0x0000000d0c0c7219 */ /* 0x000fe400000006ff */
[----:B------:R-:W0:Y:S02]  /*12d0*/  MUFU.RCP R10, R5 ;  /* 0x00000005000a7308 */ /* 0x000e240000001000 */
[----:B0-----:R-:W-:-:S04]  /*12e0*/  FFMA R7, R5, R10, -1 ;  /* 0xbf80000005077423 */ /* 0x001fc8000000000a */
[----:B------:R-:W-:-:S04]  /*12f0*/  FADD.FTZ R7, -R7, -RZ ;  /* 0x800000ff07077221 */ /* 0x000fc80000010100 */
[CCC-:B------:R-:W-:Y:S01]  /*1300*/  FFMA.RM R9, R10.reuse, R7.reuse, R10.reuse ;  /* 0x000000070a097223 */ /* 0x1c0fe2000000400a */
[----:B------:R-:W-:-:S04]  /*1310*/  FFMA.RP R10, R10, R7, R10 ;  /* 0x000000070a0a7223 */ /* 0x000fc8000000800a */
[C---:B------:R-:W-:Y:S02]  /*1320*/  LOP3.LUT R7, R9.reuse, 0x7fffff, RZ, 0xc0, !PT ;  /* 0x007fffff09077812 */ /* 0x040fe400078ec0ff */
[----:B------:R-:W-:Y:S02]  /*1330*/  FSETP.NEU.FTZ.AND P0, PT, R9, R10, PT ;  /* 0x0000000a0900720b */ /* 0x000fe40003f1d000 */
[----:B------:R-:W-:Y:S02]  /*1340*/  LOP3.LUT R7, R7, 0x800000, RZ, 0xfc, !PT ;  /* 0x0080000007077812 */ /* 0x000fe400078efcff */
[----:B------:R-:W-:Y:S02]  /*1350*/  SEL R9, RZ, 0xffffffff, !P0 ;  /* 0xffffffffff097807 */ /* 0x000fe40004000000 */
[----:B------:R-:W-:-:S03]  /*1360*/  LOP3.LUT R12, R12, R7, RZ, 0xc0, !PT ;  /* 0x000000070c0c7212 */ /* 0x000fc600078ec0ff */
[----:B------:R-:W-:Y:S01]  /*1370*/  IMAD.MOV R10, RZ, RZ, -R9 ;  /* 0x000000ffff0a7224 */ /* 0x000fe200078e0a09 */
[----:B------:R-:W-:-:S04]  /*1380*/  SHF.R.U32.HI R12, RZ, R13, R12 ;  /* 0x0000000dff0c7219 */ /* 0x000fc8000001160c */
[--C-:B------:R-:W-:Y:S01]  /*1390*/  LOP3.LUT P1, RZ, R10, R13, R7.reuse, 0xf8, !PT ;  /* 0x0000000d0aff7212 */ /* 0x100fe2000782f807 */
[----:B------:R-:W-:Y:S01]  /*13a0*/  VIADD R10, R11, 0xffffff04 ;  /* 0xffffff040b0a7836 */ /* 0x000fe20000000000 */
[C---:B------:R-:W-:Y:S02]  /*13b0*/  LOP3.LUT P0, RZ, R12.reuse, 0x1, RZ, 0xc0, !PT ;  /* 0x000000010cff7812 */ /* 0x040fe4000780c0ff */
[----:B------:R-:W-:Y:S02]  /*13c0*/  LOP3.LUT P2, RZ, R12, 0x2, RZ, 0xc0, !PT ;  /* 0x000000020cff7812 */ /* 0x000fe4000784c0ff */
[----:B------:R-:W-:Y:S02]  /*13d0*/  SHF.R.U32.HI R7, RZ, R10, R7 ;  /* 0x0000000aff077219 */ /* 0x000fe40000011607 */
[----:B------:R-:W-:Y:S02]  /*13e0*/  PLOP3.LUT P0, PT, P0, P1, P2, 0xe0, 0x0 ;  /* 0x000000000000781c */ /* 0x000fe40000703c20 */
[----:B------:R-:W-:-:S02]  /*13f0*/  LOP3.LUT P1, RZ, R4, 0x7fffff, RZ, 0xc0, !PT ;  /* 0x007fffff04ff7812 */ /* 0x000fc4000782c0ff */
[----:B------:R-:W-:-:S04]  /*1400*/  SEL R5, RZ, 0x1, !P0 ;  /* 0x00000001ff057807 */ /* 0x000fc80004000000 */
[----:B------:R-:W-:-:S04]  /*1410*/  IADD3 R5, PT, PT, -R5, RZ, RZ ;  /* 0x000000ff05057210 */ /* 0x000fc80007ffe1ff */
[----:B------:R-:W-:-:S13]  /*1420*/  ISETP.GE.AND P0, PT, R5, RZ, PT ;  /* 0x000000ff0500720c */ /* 0x000fda0003f06270 */
[----:B------:R-:W-:-:S05]  /*1430*/  @!P0 IADD3 R7, PT, PT, R7, 0x1, RZ ;  /* 0x0000000107078810 */ /* 0x000fca0007ffe0ff */
[----:B------:R-:W-:-:S05]  /*1440*/  @!P1 IMAD.SHL.U32 R7, R7, 0x2, RZ ;  /* 0x0000000207079824 */ /* 0x000fca00078e00ff */
[----:B------:R-:W-:Y:S01]  /*1450*/  LOP3.LUT R7, R7, 0x80000000, R4, 0xf8, !PT ;  /* 0x8000000007077812 */ /* 0x000fe200078ef804 */
[----:B------:R-:W-:Y:S06]  /*1460*/  BRA `(.L_x_13) ;  /* 0x0000000000047947 */ /* 0x000fec0003800000 */
.L_x_14:
[----:B------:R0:W1:Y:S02]  /*1470*/  MUFU.RCP R7, R4 ;  /* 0x0000000400077308 */ /* 0x0000640000001000 */
.L_x_13:
[----:B------:R-:W-:Y:S05]  /*1480*/  BSYNC.RECONVERGENT B1 ;  /* 0x0000000000017941 */ /* 0x000fea0003800200 */
.L_x_11:
[----:B------:R-:W-:-:S04]  /*1490*/  HFMA2 R9, -RZ, RZ, 0, 0 ;  /* 0x00000000ff097431 */ /* 0x000fc800000001ff */
[----:B01----:R-:W-:Y:S05]  /*14a0*/  RET.REL.NODEC R8 `(_Z21ragged_softmax_kernelPKfPfPKiii) ;  /* 0xffffffe808d47950 */ /* 0x003fea0003c3ffff */
.L_x_15:
        /* <DEDUP_REMOVED lines=13> */
.L_x_16:


//--------------------- .nv.shared.reserved.0     --------------------------
	.section	.nv.shared.reserved.0,"aw",@nobits
	.weak		__nv_reservedSMEM_offset_0_alias
	.size		__nv_reservedSMEM_offset_0_alias, 0, 64
	.other		__nv_reservedSMEM_offset_0_alias,@"STO_CUDA_RESERVED_SHARED STV_DEFAULT"
__nv_reservedSMEM_offset_0_alias:
	.zero		0
	.zero		64


//--------------------- .nv.global                --------------------------
	.section	.nv.global,"aw",@nobits
.nv.global:
	.type		_ZN34_INTERNAL_ff66710d_4_k_cu_6f1d142f6thrust24THRUST_300001_SM_1000_NS12placeholders2_5E,@object
	.size		_ZN34_INTERNAL_ff66710d_4_k_cu_6f1d142f6thrust24THRUST_300001_SM_1000_NS12placeholders2_5E,(_ZN34_INTERNAL_ff66710d_4_k_cu_6f1d142f4cuda3std3__45__cpo6cbeginE - _ZN34_INTERNAL_ff66710d_4_k_cu_6f1d142f6thrust24THRUST_300001_SM_1000_NS12placeholders2_5E)
_ZN34_INTERNAL_ff66710d_4_k_cu_6f1d142f6thrust24THRUST_300001_SM_1000_NS12placeholders2_5E:
	.zero		1
	.type		_ZN34_INTERNAL_ff66710d_4_k_cu_6f1d142f4cuda3std3__45__cpo6cbeginE,@object
	.size		_ZN34_INTERNAL_ff66710d_4_k_cu_6f1d142f4cuda3std3__45__cpo6cbeginE,(_ZN34_INTERNAL_ff66710d_4_k_cu_6f1d142f4cuda3std6ranges3__45__cpo6cbeginE - _ZN34_INTERNAL_ff66710d_4_k_cu_6f1d142f4cuda3std3__45__cpo6cbeginE)
_ZN34_INTERNAL_ff66710d_4_k_cu_6f1d142f4cuda3std3__45__cpo6cbeginE:
	.zero		1
	.type		_ZN34_INTERNAL_ff66710d_4_k_cu_6f1d142f4cuda3std6ranges3__45__cpo6cbeginE,@object
	.size		_ZN34_INTERNAL_ff66710d_4_k_cu_6f1d142f4cuda3std6ranges3__45__cpo6cbeginE,(_ZN34_INTERNAL_ff66710d_4_k_cu_6f1d142f4cuda3std3__48in_placeE - _ZN34_INTERNAL_ff66710d_4_k_cu_6f1d142f4cuda3std6ranges3__45__cpo6cbeginE)
_ZN34_INTERNAL_ff66710d_4_k_cu_6f1d142f4cuda3std6ranges3__45__cpo6cbeginE:
	.zero		1
	.type		_ZN34_INTERNAL_ff66710d_4_k_cu_6f1d142f4cuda3std3__48in_placeE,@object
	.size		_ZN34_INTERNAL_ff66710d_4_k_cu_6f1d142f4cuda3std3__48in_placeE,(_ZN34_INTERNAL_ff66710d_4_k_cu_6f1d142f4cuda3std6ranges3__45__cpo4sizeE - _ZN34_INTERNAL_ff66710d_4_k_cu_6f1d142f4cuda3std3__48in_placeE)
_ZN34_INTERNAL_ff66710d_4_k_cu_6f1d142f4cuda3std3__48in_placeE:
	.zero		1
	.type		_ZN34_INTERNAL_ff66710d_4_k_cu_6f1d142f4cuda3std6ranges3__45__cpo4sizeE,@object
	.size		_ZN34_INTERNAL_ff66710d_4_k_cu_6f1d142f4cuda3std6ranges3__45__cpo4sizeE,(_ZN34_INTERNAL_ff66710d_4_k_cu_6f1d142f6thrust24THRUST_300001_SM_1000_NS12placeholders2_9E - _ZN34_INTERNAL_ff66710d_4_k_cu_6f1d142f4cuda3std6ranges3__45__cpo4sizeE)
_ZN34_INTERNAL_ff66710d_4_k_cu_6f1d142f4cuda3std6ranges3__45__cpo4sizeE:
	.zero		1
	.type		_ZN34_INTERNAL_ff66710d_4_k_cu_6f1d142f6thrust24THRUST_300001_SM_1000_NS12placeholders2_9E,@object
	.size		_ZN34_INTERNAL_ff66710d_4_k_cu_6f1d142f6thrust24THRUST_300001_SM_1000_NS12placeholders2_9E,(_ZN34_INTERNAL_ff66710d_4_k_cu_6f1d142f4cuda3std3__45__cpo7crbeginE - _ZN34_INTERNAL_ff66710d_4_k_cu_6f1d142f6thrust24THRUST_300001_SM_1000_NS12placeholders2_9E)
_ZN34_INTERNAL_ff66710d_4_k_cu_6f1d142f6thrust24THRUST_300001_SM_1000_NS12placeholders2_9E:
	.zero		1
	.type		_ZN34_INTERNAL_ff66710d_4_k_cu_6f1d142f4cuda3std3__45__cpo7crbeginE,@object
	.size		_ZN34_INTERNAL_ff66710d_4_k_cu_6f1d142f4cuda3std3__45__cpo7crbeginE,(_ZN34_INTERNAL_ff66710d_4_k_cu_6f1d142f4cuda3std6ranges3__45__cpo4nextE - _ZN34_INTERNAL_ff66710d_4_k_cu_6f1d142f4cuda3std3__45__cpo7crbeginE)
_ZN34_INTERNAL_ff66710d_4_k_cu_6f1d142f4cuda3std3__45__cpo7crbeginE:
	.zero		1
	.type		_ZN34_INTERNAL_ff66710d_4_k_cu_6f1d142f4cuda3std6ranges3__45__cpo4nextE,@object
	.size		_ZN34_INTERNAL_ff66710d_4_k_cu_6f1d142f4cuda3std6ranges3__45__cpo4nextE,(_ZN34_INTERNAL_ff66710d_4_k_cu_6f1d142f4cuda3std6ranges3__45__cpo4swapE - _ZN34_INTERNAL_ff66710d_4_k_cu_6f1d142f4cuda3std6ranges3__45__cpo4nextE)
_ZN34_INTERNAL_ff66710d_4_k_cu_6f1d142f4cuda3std6ranges3__45__cpo4nextE:
	.zero		1
	.type		_ZN34_INTERNAL_ff66710d_4_k_cu_6f1d142f4cuda3std6ranges3__45__cpo4swapE,@object
	.size		_ZN34_INTERNAL_ff66710d_4_k_cu_6f1d142f4cuda3std6ranges3__45__cpo4swapE,(_ZN34_INTERNAL_ff66710d_4_k_cu_6f1d142f6thrust24THRUST_300001_SM_1000_NS12placeholders2_1E - _ZN34_INTERNAL_ff66710d_4_k_cu_6f1d142f4cuda3std6ranges3__45__cpo4swapE)
_ZN34_INTERNAL_ff66710d_4_k_cu_6f1d142f4cuda3std6ranges3__45__cpo4swapE:
	.zero		1
	.type		_ZN34_INTERNAL_ff66710d_4_k_cu_6f1d142f6thrust24THRUST_300001_SM_1000_NS12placeholders2_1E,@object
	.size		_ZN34_INTERNAL_ff66710d_4_k_cu_6f1d142f6thrust24THRUST_300001_SM_1000_NS12placeholders2_1E,(_ZN34_INTERNAL_ff66710d_4_k_cu_6f1d142f6thrust24THRUST_300001_SM_1000_NS12placeholders2_3E - _ZN34_INTERNAL_ff66710d_4_k_cu_6f1d142f6thrust24THRUST_300001_SM_1000_NS12placeholders2_1E)
_ZN34_INTERNAL_ff66710d_4_k_cu_6f1d142f6thrust24THRUST_300001_SM_1000_NS12placeholders2_1E:
	.zero		1
	.type		_ZN34_INTERNAL_ff66710d_4_k_cu_6f1d142f6thrust24THRUST_300001_SM_1000_NS12placeholders2_3E,@object
	.size		_ZN34_INTERNAL_ff66710d_4_k_cu_6f1d142f6thrust24THRUST_300001_SM_1000_NS12placeholders2_3E,(_ZN34_INTERNAL_ff66710d_4_k_cu_6f1d142f4cuda3std3__45__cpo5beginE - _ZN34_INTERNAL_ff66710d_4_k_cu_6f1d142f6thrust24THRUST_300001_SM_1000_NS12placeholders2_3E)
_ZN34_INTERNAL_ff66710d_4_k_cu_6f1d142f6thrust24THRUST_300001_SM_1000_NS12placeholders2_3E:
	.zero		1
	.type		_ZN34_INTERNAL_ff66710d_4_k_cu_6f1d142f4cuda3std3__45__cpo5beginE,@object
	.size		_ZN34_INTERNAL_ff66710d_4_k_cu_6f1d142f4cuda3std3__45__cpo5beginE,(_ZN34_INTERNAL_ff66710d_4_k_cu_6f1d142f4cuda3std6ranges3__45__cpo5beginE - _ZN34_INTERNAL_ff66710d_4_k_cu_6f1d142f4cuda3std3__45__cpo5beginE)
_ZN34_INTERNAL_ff66710d_4_k_cu_6f1d142f4cuda3std3__45__cpo5beginE:
	.zero		1
	.type		_ZN34_INTERNAL_ff66710d_4_k_cu_6f1d142f4cuda3std6ranges3__45__cpo5beginE,@object
	.size		_ZN34_INTERNAL_ff66710d_4_k_cu_6f1d142f4cuda3std6ranges3__45__cpo5beginE,(_ZN34_INTERNAL_ff66710d_4_k_cu_6f1d142f4cuda3std3__436_GLOBAL__N__ff66710d_4_k_cu_6f1d142f6ignoreE - _ZN34_INTERNAL_ff66710d_4_k_cu_6f1d142f4cuda3std6ranges3__45__cpo5beginE)
_ZN34_INTERNAL_ff66710d_4_k_cu_6f1d142f4cuda3std6ranges3__45__cpo5beginE:
	.zero		1
	.type		_ZN34_INTERNAL_ff66710d_4_k_cu_6f1d142f4cuda3std3__436_GLOBAL__N__ff66710d_4_k_cu_6f1d142f6ignoreE,@object
	.size		_ZN34_INTERNAL_ff66710d_4_k_cu_6f1d142f4cuda3std3__436_GLOBAL__N__ff66710d_4_k_cu_6f1d142f6ignoreE,(_ZN34_INTERNAL_ff66710d_4_k_cu_6f1d142f4cuda3std6ranges3__45__cpo4dataE - _ZN34_INTERNAL_ff66710d_4_k_cu_6f1d142f4cuda3std3__436_GLOBAL__N__ff66710d_4_k_cu_6f1d142f6ignoreE)
_ZN34_INTERNAL_ff66710d_4_k_cu_6f1d142f4cuda3std3__436_GLOBAL__N__ff66710d_4_k_cu_6f1d142f6ignoreE:
	.zero		1
	.type		_ZN34_INTERNAL_ff66710d_4_k_cu_6f1d142f4cuda3std6ranges3__45__cpo4dataE,@object
	.size		_ZN34_INTERNAL_ff66710d_4_k_cu_6f1d142f4cuda3std6ranges3__45__cpo4dataE,(_ZN34_INTERNAL_ff66710d_4_k_cu_6f1d142f6thrust24THRUST_300001_SM_1000_NS12placeholders2_7E - _ZN34_INTERNAL_ff66710d_4_k_cu_6f1d142f4cuda3std6ranges3__45__cpo4dataE)
_ZN34_INTERNAL_ff66710d_4_k_cu_6f1d142f4cuda3std6ranges3__45__cpo4dataE:
	.zero		1
	.type		_ZN34_INTERNAL_ff66710d_4_k_cu_6f1d142f6thrust24THRUST_300001_SM_1000_NS12placeholders2_7E,@object
	.size		_ZN34_INTERNAL_ff66710d_4_k_cu_6f1d142f6thrust24THRUST_300001_SM_1000_NS12placeholders2_7E,(_ZN34_INTERNAL_ff66710d_4_k_cu_6f1d142f4cuda3std3__45__cpo6rbeginE - _ZN34_INTERNAL_ff66710d_4_k_cu_6f1d142f6thrust24THRUST_300001_SM_1000_NS12placeholders2_7E)
_ZN34_INTERNAL_ff66710d_4_k_cu_6f1d142f6thrust24THRUST_300001_SM_1000_NS12placeholders2_7E:
	.zero		1
	.type		_ZN34_INTERNAL_ff66710d_4_k_cu_6f1d142f4cuda3std3__45__cpo6rbeginE,@object
	.size		_ZN34_INTERNAL_ff66710d_4_k_cu_6f1d142f4cuda3std3__45__cpo6rbeginE,(_ZN34_INTERNAL_ff66710d_4_k_cu_6f1d142f4cuda3std6ranges3__45__cpo7advanceE - _ZN34_INTERNAL_ff66710d_4_k_cu_6f1d142f4cuda3std3__45__cpo6rbeginE)
_ZN34_INTERNAL_ff66710d_4_k_cu_6f1d142f4cuda3std3__45__cpo6rbeginE:
	.zero		1
	.type		_ZN34_INTERNAL_ff66710d_4_k_cu_6f1d142f4cuda3std6ranges3__45__cpo7advanceE,@object
	.size		_ZN34_INTERNAL_ff66710d_4_k_cu_6f1d142f4cuda3std6ranges3__45__cpo7advanceE,(_ZN34_INTERNAL_ff66710d_4_k_cu_6f1d142f4cuda3std3__47nulloptE - _ZN34_INTERNAL_ff66710d_4_k_cu_6f1d142f4cuda3std6ranges3__45__cpo7advanceE)
_ZN34_INTERNAL_ff66710d_4_k_cu_6f1d142f4cuda3std6ranges3__45__cpo7advanceE:
	.zero		1
	.type		_ZN34_INTERNAL_ff66710d_4_k_cu_6f1d142f4cuda3std3__47nulloptE,@object
	.size		_ZN34_INTERNAL_ff66710d_4_k_cu_6f1d142f4cuda3std3__47nulloptE,(_ZN34_INTERNAL_ff66710d_4_k_cu_6f1d142f4cuda3std6ranges3__45__cpo8distanceE - _ZN34_INTERNAL_ff66710d_4_k_cu_6f1d142f4cuda3std3__47nulloptE)
_ZN34_INTERNAL_ff66710d_4_k_cu_6f1d142f4cuda3std3__47nulloptE:
	.zero		1
	.type		_ZN34_INTERNAL_ff66710d_4_k_cu_6f1d142f4cuda3std6ranges3__45__cpo8distanceE,@object
	.size		_ZN34_INTERNAL_ff66710d_4_k_cu_6f1d142f4cuda3std6ranges3__45__cpo8distanceE,(_ZN34_INTERNAL_ff66710d_4_k_cu_6f1d142f6thrust24THRUST_300001_SM_1000_NS12placeholders2_6E - _ZN34_INTERNAL_ff66710d_4_k_cu_6f1d142f4cuda3std6ranges3__45__cpo8distanceE)
_ZN34_INTERNAL_ff66710d_4_k_cu_6f1d142f4cuda3std6ranges3__45__cpo8distanceE:
	.zero		1
	.type		_ZN34_INTERNAL_ff66710d_4_k_cu_6f1d142f6thrust24THRUST_300001_SM_1000_NS12placeholders2_6E,@object
	.size		_ZN34_INTERNAL_ff66710d_4_k_cu_6f1d142f6thrust24THRUST_300001_SM_1000_NS12placeholders2_6E,(_ZN34_INTERNAL_ff66710d_4_k_cu_6f1d142f4cuda3std3__45__cpo4cendE - _ZN34_INTERNAL_ff66710d_4_k_cu_6f1d142f6thrust24THRUST_300001_SM_1000_NS12placeholders2_6E)
_ZN34_INTERNAL_ff66710d_4_k_cu_6f1d142f6thrust24THRUST_300001_SM_1000_NS12placeholders2_6E:
	.zero		1
	.type		_ZN34_INTERNAL_ff66710d_4_k_cu_6f1d142f4cuda3std3__45__cpo4cendE,@object
	.size		_ZN34_INTERNAL_ff66710d_4_k_cu_6f1d142f4cuda3std3__45__cpo4cendE,(_ZN34_INTERNAL_ff66710d_4_k_cu_6f1d142f4cuda3std6ranges3__45__cpo4cendE - _ZN34_INTERNAL_ff66710d_4_k_cu_6f1d142f4cuda3std3__45__cpo4cendE)
_ZN34_INTERNAL_ff66710d_4_k_cu_6f1d142f4cuda3std3__45__cpo4cendE:
	.zero		1
	.type		_ZN34_INTERNAL_ff66710d_4_k_cu_6f1d142f4cuda3std6ranges3__45__cpo4cendE,@object
	.size		_ZN34_INTERNAL_ff66710d_4_k_cu_6f1d142f4cuda3std6ranges3__45__cpo4cendE,(_ZN34_INTERNAL_ff66710d_4_k_cu_6f1d142f4cuda3std3__420unreachable_sentinelE - _ZN34_INTERNAL_ff66710d_4_k_cu_6f1d142f4cuda3std6ranges3__45__cpo4cendE)
_ZN34_INTERNAL_ff66710d_4_k_cu_6f1d142f4cuda3std6ranges3__45__cpo4cendE:
	.zero		1
	.type		_ZN34_INTERNAL_ff66710d_4_k_cu_6f1d142f4cuda3std3__420unreachable_sentinelE,@object
	.size		_ZN34_INTERNAL_ff66710d_4_k_cu_6f1d142f4cuda3std3__420unreachable_sentinelE,(_ZN34_INTERNAL_ff66710d_4_k_cu_6f1d142f4cuda3std6ranges3__45__cpo5ssizeE - _ZN34_INTERNAL_ff66710d_4_k_cu_6f1d142f4cuda3std3__420unreachable_sentinelE)
_ZN34_INTERNAL_ff66710d_4_k_cu_6f1d142f4cuda3std3__420unreachable_sentinelE:
	.zero		1
	.type		_ZN34_INTERNAL_ff66710d_4_k_cu_6f1d142f4cuda3std6ranges3__45__cpo5ssizeE,@object
	.size		_ZN34_INTERNAL_ff66710d_4_k_cu_6f1d142f4cuda3std6ranges3__45__cpo5ssizeE,(_ZN34_INTERNAL_ff66710d_4_k_cu_6f1d142f6thrust24THRUST_300001_SM_1000_NS12placeholders3_10E - _ZN34_INTERNAL_ff66710d_4_k_cu_6f1d142f4cuda3std6ranges3__45__cpo5ssizeE)
_ZN34_INTERNAL_ff66710d_4_k_cu_6f1d142f4cuda3std6ranges3__45__cpo5ssizeE:
	.zero		1
	.type		_ZN34_INTERNAL_ff66710d_4_k_cu_6f1d142f6thrust24THRUST_300001_SM_1000_NS12placeholders3_10E,@object
	.size		_ZN34_INTERNAL_ff66710d_4_k_cu_6f1d142f6thrust24THRUST_300001_SM_1000_NS12placeholders3_10E,(_ZN34_INTERNAL_ff66710d_4_k_cu_6f1d142f4cuda3std3__45__cpo5crendE - _ZN34_INTERNAL_ff66710d_4_k_cu_6f1d142f6thrust24THRUST_300001_SM_1000_NS12placeholders3_10E)
_ZN34_INTERNAL_ff66710d_4_k_cu_6f1d142f6thrust24THRUST_300001_SM_1000_NS12placeholders3_10E:
	.zero		1
	.type		_ZN34_INTERNAL_ff66710d_4_k_cu_6f1d142f4cuda3std3__45__cpo5crendE,@object
	.size		_ZN34_INTERNAL_ff66710d_4_k_cu_6f1d142f4cuda3std3__45__cpo5crendE,(_ZN34_INTERNAL_ff66710d_4_k_cu_6f1d142f4cuda3std6ranges3__45__cpo4prevE - _ZN34_INTERNAL_ff66710d_4_k_cu_6f1d142f4cuda3std3__45__cpo5crendE)
_ZN34_INTERNAL_ff66710d_4_k_cu_6f1d142f4cuda3std3__45__cpo5crendE:
	.zero		1
	.type		_ZN34_INTERNAL_ff66710d_4_k_cu_6f1d142f4cuda3std6ranges3__45__cpo4prevE,@object
	.size		_ZN34_INTERNAL_ff66710d_4_k_cu_6f1d142f4cuda3std6ranges3__45__cpo4prevE,(_ZN34_INTERNAL_ff66710d_4_k_cu_6f1d142f4cuda3std6ranges3__45__cpo9iter_moveE - _ZN34_INTERNAL_ff66710d_4_k_cu_6f1d142f4cuda3std6ranges3__45__cpo4prevE)
_ZN34_INTERNAL_ff66710d_4_k_cu_6f1d142f4cuda3std6ranges3__45__cpo4prevE:
	.zero		1
	.type		_ZN34_INTERNAL_ff66710d_4_k_cu_6f1d142f4cuda3std6ranges3__45__cpo9iter_moveE,@object
	.size		_ZN34_INTERNAL_ff66710d_4_k_cu_6f1d142f4cuda3std6ranges3__45__cpo9iter_moveE,(_ZN34_INTERNAL_ff66710d_4_k_cu_6f1d142f6thrust24THRUST_300001_SM_1000_NS12placeholders2_2E - _ZN34_INTERNAL_ff66710d_4_k_cu_6f1d142f4cuda3std6ranges3__45__cpo9iter_moveE)
_ZN34_INTERNAL_ff66710d_4_k_cu_6f1d142f4cuda3std6ranges3__45__cpo9iter_moveE:
	.zero		1
	.type		_ZN34_INTERNAL_ff66710d_4_k_cu_6f1d142f6thrust24THRUST_300001_SM_1000_NS12placeholders2_2E,@object
	.size		_ZN34_INTERNAL_ff66710d_4_k_cu_6f1d142f6thrust24THRUST_300001_SM_1000_NS12placeholders2_2E,(_ZN34_INTERNAL_ff66710d_4_k_cu_6f1d142f6thrust24THRUST_300001_SM_1000_NS12placeholders2_4E - _ZN34_INTERNAL_ff66710d_4_k_cu_6f1d142f6thrust24THRUST_300001_SM_1000_NS12placeholders2_2E)
_ZN34_INTERNAL_ff66710d_4_k_cu_6f1d142f6thrust24THRUST_300001_SM_1000_NS12placeholders2_2E:
	.zero		1
	.type		_ZN34_INTERNAL_ff66710d_4_k_cu_6f1d142f6thrust24THRUST_300001_SM_1000_NS12placeholders2_4E,@object
	.size		_ZN34_INTERNAL_ff66710d_4_k_cu_6f1d142f6thrust24THRUST_300001_SM_1000_NS12placeholders2_4E,(_ZN34_INTERNAL_ff66710d_4_k_cu_6f1d142f4cuda3std3__45__cpo3endE - _ZN34_INTERNAL_ff66710d_4_k_cu_6f1d142f6thrust24THRUST_300001_SM_1000_NS12placeholders2_4E)
_ZN34_INTERNAL_ff66710d_4_k_cu_6f1d142f6thrust24THRUST_300001_SM_1000_NS12placeholders2_4E:
	.zero		1
	.type		_ZN34_INTERNAL_ff66710d_4_k_cu_6f1d142f4cuda3std3__45__cpo3endE,@object
	.size		_ZN34_INTERNAL_ff66710d_4_k_cu_6f1d142f4cuda3std3__45__cpo3endE,(_ZN34_INTERNAL_ff66710d_4_k_cu_6f1d142f4cuda3std6ranges3__45__cpo3endE - _ZN34_INTERNAL_ff66710d_4_k_cu_6f1d142f4cuda3std3__45__cpo3endE)
_ZN34_INTERNAL_ff66710d_4_k_cu_6f1d142f4cuda3std3__45__cpo3endE:
	.zero		1
	.type		_ZN34_INTERNAL_ff66710d_4_k_cu_6f1d142f4cuda3std6ranges3__45__cpo3endE,@object
	.size		_ZN34_INTERNAL_ff66710d_4_k_cu_6f1d142f4cuda3std6ranges3__45__cpo3endE,(_ZN34_INTERNAL_ff66710d_4_k_cu_6f1d142f4cuda3std3__419piecewise_constructE - _ZN34_INTERNAL_ff66710d_4_k_cu_6f1d142f4cuda3std6ranges3__45__cpo3endE)
_ZN34_INTERNAL_ff66710d_4_k_cu_6f1d142f4cuda3std6ranges3__45__cpo3endE:
	.zero		1
	.type		_ZN34_INTERNAL_ff66710d_4_k_cu_6f1d142f4cuda3std3__419piecewise_constructE,@object
	.size		_ZN34_INTERNAL_ff66710d_4_k_cu_6f1d142f4cuda3std3__419piecewise_constructE,(_ZN34_INTERNAL_ff66710d_4_k_cu_6f1d142f4cuda3std6ranges3__45__cpo5cdataE - _ZN34_INTERNAL_ff66710d_4_k_cu_6f1d142f4cuda3std3__419piecewise_constructE)
_ZN34_INTERNAL_ff66710d_4_k_cu_6f1d142f4cuda3std3__419piecewise_constructE:
	.zero		1
	.type		_ZN34_INTERNAL_ff66710d_4_k_cu_6f1d142f4cuda3std6ranges3__45__cpo5cdataE,@object
	.size		_ZN34_INTERNAL_ff66710d_4_k_cu_6f1d142f4cuda3std6ranges3__45__cpo5cdataE,(_ZN34_INTERNAL_ff66710d_4_k_cu_6f1d142f6thrust24THRUST_300001_SM_1000_NS12placeholders2_8E - _ZN34_INTERNAL_ff66710d_4_k_cu_6f1d142f4cuda3std6ranges3__45__cpo5cdataE)
_ZN34_INTERNAL_ff66710d_4_k_cu_6f1d142f4cuda3std6ranges3__45__cpo5cdataE:
	.zero		1
	.type		_ZN34_INTERNAL_ff66710d_4_k_cu_6f1d142f6thrust24THRUST_300001_SM_1000_NS12placeholders2_8E,@object
	.size		_ZN34_INTERNAL_ff66710d_4_k_cu_6f1d142f6thrust24THRUST_300001_SM_1000_NS12placeholders2_8E,(_ZN34_INTERNAL_ff66710d_4_k_cu_6f1d142f4cuda3std3__45__cpo4rendE - _ZN34_INTERNAL_ff66710d_4_k_cu_6f1d142f6thrust24THRUST_300001_SM_1000_NS12placeholders2_8E)
_ZN34_INTERNAL_ff66710d_4_k_cu_6f1d142f6thrust24THRUST_300001_SM_1000_NS12placeholders2_8E:
	.zero		1
	.type		_ZN34_INTERNAL_ff66710d_4_k_cu_6f1d142f4cuda3std3__45__cpo4rendE,@object
	.size		_ZN34_INTERNAL_ff66710d_4_k_cu_6f1d142f4cuda3std3__45__cpo4rendE,(_ZN34_INTERNAL_ff66710d_4_k_cu_6f1d142f4cuda3std6ranges3__45__cpo9iter_swapE - _ZN34_INTERNAL_ff66710d_4_k_cu_6f1d142f4cuda3std3__45__cpo4rendE)
_ZN34_INTERNAL_ff66710d_4_k_cu_6f1d142f4cuda3std3__45__cpo4rendE:
	.zero		1
	.type		_ZN34_INTERNAL_ff66710d_4_k_cu_6f1d142f4cuda3std6ranges3__45__cpo9iter_swapE,@object
	.size		_ZN34_INTERNAL_ff66710d_4_k_cu_6f1d142f4cuda3std6ranges3__45__cpo9iter_swapE,(_ZN34_INTERNAL_ff66710d_4_k_cu_6f1d142f4cuda3std3__48unexpectE - _ZN34_INTERNAL_ff66710d_4_k_cu_6f1d142f4cuda3std6ranges3__45__cpo9iter_swapE)
_ZN34_INTERNAL_ff66710d_4_k_cu_6f1d142f4cuda3std6ranges3__45__cpo9iter_swapE:
	.zero		1
	.type		_ZN34_INTERNAL_ff66710d_4_k_cu_6f1d142f4cuda3std3__48unexpectE,@object
	.size		_ZN34_INTERNAL_ff66710d_4_k_cu_6f1d142f4cuda3std3__48unexpectE,(_ZN34_INTERNAL_ff66710d_4_k_cu_6f1d142f6thrust24THRUST_300001_SM_1000_NS6system6detail10sequential3seqE - _ZN34_INTERNAL_ff66710d_4_k_cu_6f1d142f4cuda3std3__48unexpectE)
_ZN34_INTERNAL_ff66710d_4_k_cu_6f1d142f4cuda3std3__48unexpectE:
	.zero		1
	.type		_ZN34_INTERNAL_ff66710d_4_k_cu_6f1d142f6thrust24THRUST_300001_SM_1000_NS6system6detail10sequential3seqE,@object
	.size		_ZN34_INTERNAL_ff66710d_4_k_cu_6f1d142f6thrust24THRUST_300001_SM_1000_NS6system6detail10sequential3seqE,(.L_29 - _ZN34_INTERNAL_ff66710d_4_k_cu_6f1d142f6thrust24THRUST_300001_SM_1000_NS6system6detail10sequential3seqE)
_ZN34_INTERNAL_ff66710d_4_k_cu_6f1d142f6thrust24THRUST_300001_SM_1000_NS6system6detail10sequential3seqE:
	.zero		1
.L_29:


//--------------------- .nv.shared._Z21ragged_softmax_kernelPKfPfPKiii --------------------------
	.section	.nv.shared._Z21ragged_softmax_kernelPKfPfPKiii,"aw",@nobits
	.sectionflags	@""
	.align	4
.nv.shared._Z21ragged_softmax_kernelPKfPfPKiii:
	.zero		1280


//--------------------- .nv.constant0._ZN3cub18CUB_300001_SM_10006detail11EmptyKernelIvEEvv --------------------------
	.section	.nv.constant0._ZN3cub18CUB_300001_SM_10006detail11EmptyKernelIvEEvv,"a",@progbits
	.sectionflags	@""
	.align	4
.nv.constant0._ZN3cub18CUB_300001_SM_10006detail11EmptyKernelIvEEvv:
	.zero		896


//--------------------- .nv.constant0._Z21ragged_softmax_kernelPKfPfPKiii --------------------------
	.section	.nv.constant0._Z21ragged_softmax_kernelPKfPfPKiii,"a",@progbits
	.sectionflags	@""
	.align	4
.nv.constant0._Z21ragged_softmax_kernelPKfPfPKiii:
	.zero		928


//--------------------- SYMBOLS --------------------------

	.type		.nv.reservedSmem.offset0,@object
	.size		.nv.reservedSmem.offset0,0x4
	.type		.nv.reservedSmem.cap,@object
	.size		.nv.reservedSmem.cap,0x4
